//
// Generated by NVIDIA NVVM Compiler
//
// Compiler Build ID: CL-36424714
// Cuda compilation tools, release 13.0, V13.0.88
// Based on NVVM 20.0.0
//

.version 9.0
.target sm_100
.address_size 64

	// .globl	loss

.visible .entry loss(
	.param .u64 .ptr .align 1 loss_param_0,
	.param .u64 .ptr .align 1 loss_param_1,
	.param .u64 .ptr .align 1 loss_param_2,
	.param .u32 loss_param_3,
	.param .u32 loss_param_4,
	.param .f32 loss_param_5
)
{
	.reg .pred 	%p<19>;
	.reg .b32 	%r<41>;
	.reg .b32 	%f<164>;
	.reg .b64 	%rd<24>;

	ld.param.u64 	%rd12, [loss_param_0];
	ld.param.u64 	%rd13, [loss_param_1];
	ld.param.u64 	%rd11, [loss_param_2];
	ld.param.u32 	%r6, [loss_param_3];
	ld.param.u32 	%r5, [loss_param_4];
	cvta.to.global.u64 	%rd1, %rd13;
	cvta.to.global.u64 	%rd2, %rd12;
	mov.u32 	%r7, %ctaid.x;
	mov.u32 	%r8, %ctaid.y;
	mov.u32 	%r9, %nctaid.x;
	mad.lo.s32 	%r10, %r8, %r9, %r7;
	mov.u32 	%r11, %ntid.x;
	mov.u32 	%r12, %tid.x;
	mad.lo.s32 	%r1, %r10, %r11, %r12;
	setp.ge.s32 	%p1, %r1, %r6;
	@%p1 bra 	$L__BB0_9;
	setp.lt.s32 	%p2, %r5, 1;
	mov.f32 	%f163, 0f00000000;
	@%p2 bra 	$L__BB0_8;
	setp.eq.s32 	%p3, %r5, 1;
	mov.f32 	%f163, 0f00000000;
	mov.b64 	%rd23, 0;
	@%p3 bra 	$L__BB0_6;
	and.b32  	%r13, %r5, 2147483646;
	neg.s32 	%r40, %r13;
	add.s64 	%rd22, %rd1, 4;
	add.s64 	%rd21, %rd2, 4;
	mov.f32 	%f163, 0f00000000;
$L__BB0_4:
	ld.global.f32 	%f11, [%rd21+-4];
	max.f32 	%f12, %f11, 0f2B8CBCCC;
	mov.b32 	%r14, %f12;
	add.s32 	%r15, %r14, -1059760811;
	and.b32  	%r16, %r15, -8388608;
	sub.s32 	%r17, %r14, %r16;
	mov.b32 	%f13, %r17;
	cvt.rn.f32.s32 	%f14, %r16;
	fma.rn.f32 	%f15, %f14, 0f34000000, 0f00000000;
	add.f32 	%f16, %f13, 0fBF800000;
	fma.rn.f32 	%f17, %f16, 0fBE055027, 0f3E1039F6;
	fma.rn.f32 	%f18, %f17, %f16, 0fBDF8CDCC;
	fma.rn.f32 	%f19, %f18, %f16, 0f3E0F2955;
	fma.rn.f32 	%f20, %f19, %f16, 0fBE2AD8B9;
	fma.rn.f32 	%f21, %f20, %f16, 0f3E4CED0B;
	fma.rn.f32 	%f22, %f21, %f16, 0fBE7FFF22;
	fma.rn.f32 	%f23, %f22, %f16, 0f3EAAAA78;
	fma.rn.f32 	%f24, %f23, %f16, 0fBF000000;
	mul.f32 	%f25, %f16, %f24;
	fma.rn.f32 	%f26, %f25, %f16, %f16;
	fma.rn.f32 	%f27, %f15, 0f3F317218, %f26;
	setp.gt.u32 	%p4, %r14, 2139095039;
	fma.rn.f32 	%f28, %f12, 0f7F800000, 0f7F800000;
	selp.f32 	%f29, %f28, %f27, %p4;
	mov.f32 	%f30, 0f3F800000;
	sub.f32 	%f31, %f30, %f12;
	setp.lt.f32 	%p5, %f31, 0f00800000;
	mul.f32 	%f32, %f31, 0f4B000000;
	selp.f32 	%f33, %f32, %f31, %p5;
	selp.f32 	%f34, 0fC1B80000, 0f00000000, %p5;
	mov.b32 	%r18, %f33;
	add.s32 	%r19, %r18, -1059760811;
	and.b32  	%r20, %r19, -8388608;
	sub.s32 	%r21, %r18, %r20;
	mov.b32 	%f35, %r21;
	cvt.rn.f32.s32 	%f36, %r20;
	fma.rn.f32 	%f37, %f36, 0f34000000, %f34;
	add.f32 	%f38, %f35, 0fBF800000;
	fma.rn.f32 	%f39, %f38, 0fBE055027, 0f3E1039F6;
	fma.rn.f32 	%f40, %f39, %f38, 0fBDF8CDCC;
	fma.rn.f32 	%f41, %f40, %f38, 0f3E0F2955;
	fma.rn.f32 	%f42, %f41, %f38, 0fBE2AD8B9;
	fma.rn.f32 	%f43, %f42, %f38, 0f3E4CED0B;
	fma.rn.f32 	%f44, %f43, %f38, 0fBE7FFF22;
	fma.rn.f32 	%f45, %f44, %f38, 0f3EAAAA78;
	fma.rn.f32 	%f46, %f45, %f38, 0fBF000000;
	mul.f32 	%f47, %f38, %f46;
	fma.rn.f32 	%f48, %f47, %f38, %f38;
	fma.rn.f32 	%f49, %f37, 0f3F317218, %f48;
	setp.gt.u32 	%p6, %r18, 2139095039;
	fma.rn.f32 	%f50, %f33, 0f7F800000, 0f7F800000;
	selp.f32 	%f51, %f50, %f49, %p6;
	setp.eq.f32 	%p7, %f33, 0f00000000;
	max.f32 	%f52, %f29, 0fC2C80000;
	max.f32 	%f53, %f51, 0fC2C80000;
	selp.f32 	%f54, 0fC2C80000, %f53, %p7;
	ld.global.f32 	%f55, [%rd22+-4];
	add.f32 	%f56, %f55, 0fBF800000;
	mul.f32 	%f57, %f56, %f54;
	mul.f32 	%f58, %f55, %f52;
	sub.f32 	%f59, %f57, %f58;
	add.f32 	%f60, %f163, %f59;
	ld.global.f32 	%f61, [%rd21];
	max.f32 	%f62, %f61, 0f2B8CBCCC;
	mov.b32 	%r22, %f62;
	add.s32 	%r23, %r22, -1059760811;
	and.b32  	%r24, %r23, -8388608;
	sub.s32 	%r25, %r22, %r24;
	mov.b32 	%f63, %r25;
	cvt.rn.f32.s32 	%f64, %r24;
	fma.rn.f32 	%f65, %f64, 0f34000000, 0f00000000;
	add.f32 	%f66, %f63, 0fBF800000;
	fma.rn.f32 	%f67, %f66, 0fBE055027, 0f3E1039F6;
	fma.rn.f32 	%f68, %f67, %f66, 0fBDF8CDCC;
	fma.rn.f32 	%f69, %f68, %f66, 0f3E0F2955;
	fma.rn.f32 	%f70, %f69, %f66, 0fBE2AD8B9;
	fma.rn.f32 	%f71, %f70, %f66, 0f3E4CED0B;
	fma.rn.f32 	%f72, %f71, %f66, 0fBE7FFF22;
	fma.rn.f32 	%f73, %f72, %f66, 0f3EAAAA78;
	fma.rn.f32 	%f74, %f73, %f66, 0fBF000000;
	mul.f32 	%f75, %f66, %f74;
	fma.rn.f32 	%f76, %f75, %f66, %f66;
	fma.rn.f32 	%f77, %f65, 0f3F317218, %f76;
	setp.gt.u32 	%p8, %r22, 2139095039;
	fma.rn.f32 	%f78, %f62, 0f7F800000, 0f7F800000;
	selp.f32 	%f79, %f78, %f77, %p8;
	sub.f32 	%f80, %f30, %f62;
	setp.lt.f32 	%p9, %f80, 0f00800000;
	mul.f32 	%f81, %f80, 0f4B000000;
	selp.f32 	%f82, %f81, %f80, %p9;
	selp.f32 	%f83, 0fC1B80000, 0f00000000, %p9;
	mov.b32 	%r26, %f82;
	add.s32 	%r27, %r26, -1059760811;
	and.b32  	%r28, %r27, -8388608;
	sub.s32 	%r29, %r26, %r28;
	mov.b32 	%f84, %r29;
	cvt.rn.f32.s32 	%f85, %r28;
	fma.rn.f32 	%f86, %f85, 0f34000000, %f83;
	add.f32 	%f87, %f84, 0fBF800000;
	fma.rn.f32 	%f88, %f87, 0fBE055027, 0f3E1039F6;
	fma.rn.f32 	%f89, %f88, %f87, 0fBDF8CDCC;
	fma.rn.f32 	%f90, %f89, %f87, 0f3E0F2955;
	fma.rn.f32 	%f91, %f90, %f87, 0fBE2AD8B9;
	fma.rn.f32 	%f92, %f91, %f87, 0f3E4CED0B;
	fma.rn.f32 	%f93, %f92, %f87, 0fBE7FFF22;
	fma.rn.f32 	%f94, %f93, %f87, 0f3EAAAA78;
	fma.rn.f32 	%f95, %f94, %f87, 0fBF000000;
	mul.f32 	%f96, %f87, %f95;
	fma.rn.f32 	%f97, %f96, %f87, %f87;
	fma.rn.f32 	%f98, %f86, 0f3F317218, %f97;
	setp.gt.u32 	%p10, %r26, 2139095039;
	fma.rn.f32 	%f99, %f82, 0f7F800000, 0f7F800000;
	selp.f32 	%f100, %f99, %f98, %p10;
	setp.eq.f32 	%p11, %f82, 0f00000000;
	max.f32 	%f101, %f79, 0fC2C80000;
	max.f32 	%f102, %f100, 0fC2C80000;
	selp.f32 	%f103, 0fC2C80000, %f102, %p11;
	ld.global.f32 	%f104, [%rd22];
	add.f32 	%f105, %f104, 0fBF800000;
	mul.f32 	%f106, %f105, %f103;
	mul.f32 	%f107, %f104, %f101;
	sub.f32 	%f108, %f106, %f107;
	add.f32 	%f163, %f60, %f108;
	add.s32 	%r40, %r40, 2;
	add.s64 	%rd22, %rd22, 8;
	add.s64 	%rd21, %rd21, 8;
	setp.ne.s32 	%p12, %r40, 0;
	@%p12 bra 	$L__BB0_4;
	cvt.u64.u32 	%rd23, %r13;
$L__BB0_6:
	and.b32  	%r31, %r5, 1;
	setp.eq.b32 	%p13, %r31, 1;
	not.pred 	%p14, %p13;
	@%p14 bra 	$L__BB0_8;
	shl.b64 	%rd15, %rd23, 2;
	add.s64 	%rd16, %rd2, %rd15;
	ld.global.f32 	%f109, [%rd16];
	max.f32 	%f110, %f109, 0f2B8CBCCC;
	mov.b32 	%r32, %f110;
	add.s32 	%r33, %r32, -1059760811;
	and.b32  	%r34, %r33, -8388608;
	sub.s32 	%r35, %r32, %r34;
	mov.b32 	%f111, %r35;
	cvt.rn.f32.s32 	%f112, %r34;
	fma.rn.f32 	%f113, %f112, 0f34000000, 0f00000000;
	add.f32 	%f114, %f111, 0fBF800000;
	fma.rn.f32 	%f115, %f114, 0fBE055027, 0f3E1039F6;
	fma.rn.f32 	%f116, %f115, %f114, 0fBDF8CDCC;
	fma.rn.f32 	%f117, %f116, %f114, 0f3E0F2955;
	fma.rn.f32 	%f118, %f117, %f114, 0fBE2AD8B9;
	fma.rn.f32 	%f119, %f118, %f114, 0f3E4CED0B;
	fma.rn.f32 	%f120, %f119, %f114, 0fBE7FFF22;
	fma.rn.f32 	%f121, %f120, %f114, 0f3EAAAA78;
	fma.rn.f32 	%f122, %f121, %f114, 0fBF000000;
	mul.f32 	%f123, %f114, %f122;
	fma.rn.f32 	%f124, %f123, %f114, %f114;
	fma.rn.f32 	%f125, %f113, 0f3F317218, %f124;
	setp.gt.u32 	%p15, %r32, 2139095039;
	fma.rn.f32 	%f126, %f110, 0f7F800000, 0f7F800000;
	selp.f32 	%f127, %f126, %f125, %p15;
	mov.f32 	%f128, 0f3F800000;
	sub.f32 	%f129, %f128, %f110;
	setp.lt.f32 	%p16, %f129, 0f00800000;
	mul.f32 	%f130, %f129, 0f4B000000;
	selp.f32 	%f131, %f130, %f129, %p16;
	selp.f32 	%f132, 0fC1B80000, 0f00000000, %p16;
	mov.b32 	%r36, %f131;
	add.s32 	%r37, %r36, -1059760811;
	and.b32  	%r38, %r37, -8388608;
	sub.s32 	%r39, %r36, %r38;
	mov.b32 	%f133, %r39;
	cvt.rn.f32.s32 	%f134, %r38;
	fma.rn.f32 	%f135, %f134, 0f34000000, %f132;
	add.f32 	%f136, %f133, 0fBF800000;
	fma.rn.f32 	%f137, %f136, 0fBE055027, 0f3E1039F6;
	fma.rn.f32 	%f138, %f137, %f136, 0fBDF8CDCC;
	fma.rn.f32 	%f139, %f138, %f136, 0f3E0F2955;
	fma.rn.f32 	%f140, %f139, %f136, 0fBE2AD8B9;
	fma.rn.f32 	%f141, %f140, %f136, 0f3E4CED0B;
	fma.rn.f32 	%f142, %f141, %f136, 0fBE7FFF22;
	fma.rn.f32 	%f143, %f142, %f136, 0f3EAAAA78;
	fma.rn.f32 	%f144, %f143, %f136, 0fBF000000;
	mul.f32 	%f145, %f136, %f144;
	fma.rn.f32 	%f146, %f145, %f136, %f136;
	fma.rn.f32 	%f147, %f135, 0f3F317218, %f146;
	setp.gt.u32 	%p17, %r36, 2139095039;
	fma.rn.f32 	%f148, %f131, 0f7F800000, 0f7F800000;
	selp.f32 	%f149, %f148, %f147, %p17;
	setp.eq.f32 	%p18, %f131, 0f00000000;
	max.f32 	%f150, %f127, 0fC2C80000;
	max.f32 	%f151, %f149, 0fC2C80000;
	selp.f32 	%f152, 0fC2C80000, %f151, %p18;
	add.s64 	%rd17, %rd1, %rd15;
	ld.global.f32 	%f153, [%rd17];
	add.f32 	%f154, %f153, 0fBF800000;
	mul.f32 	%f155, %f154, %f152;
	mul.f32 	%f156, %f153, %f150;
	sub.f32 	%f157, %f155, %f156;
	add.f32 	%f163, %f163, %f157;
$L__BB0_8:
	cvt.rn.f32.s32 	%f158, %r5;
	div.rn.f32 	%f159, %f163, %f158;
	cvta.to.global.u64 	%rd18, %rd11;
	mul.wide.s32 	%rd19, %r1, 4;
	add.s64 	%rd20, %rd18, %rd19;
	st.global.f32 	[%rd20], %f159;
$L__BB0_9:
	ret;

}
	// .globl	loss_back
.visible .entry loss_back(
	.param .u64 .ptr .align 1 loss_back_param_0,
	.param .u64 .ptr .align 1 loss_back_param_1,
	.param .u64 .ptr .align 1 loss_back_param_2,
	.param .u32 loss_back_param_3,
	.param .u32 loss_back_param_4
)
{
	.reg .pred 	%p<2>;
	.reg .b32 	%r<10>;
	.reg .b32 	%f<13>;
	.reg .b64 	%rd<11>;

	ld.param.u64 	%rd1, [loss_back_param_0];
	ld.param.u64 	%rd2, [loss_back_param_1];
	ld.param.u64 	%rd3, [loss_back_param_2];
	ld.param.u32 	%r2, [loss_back_param_3];
	ld.param.u32 	%r3, [loss_back_param_4];
	mov.u32 	%r4, %ctaid.x;
	mov.u32 	%r5, %ctaid.y;
	mov.u32 	%r6, %nctaid.x;
	mad.lo.s32 	%r7, %r5, %r6, %r4;
	mov.u32 	%r8, %ntid.x;
	mov.u32 	%r9, %tid.x;
	mad.lo.s32 	%r1, %r7, %r8, %r9;
	setp.ge.s32 	%p1, %r1, %r2;
	@%p1 bra 	$L__BB1_2;
	cvta.to.global.u64 	%rd4, %rd1;
	cvta.to.global.u64 	%rd5, %rd2;
	cvta.to.global.u64 	%rd6, %rd3;
	mul.wide.s32 	%rd7, %r1, 4;
	add.s64 	%rd8, %rd4, %rd7;
	ld.global.f32 	%f1, [%rd8];
	mov.f32 	%f2, 0f3F800000;
	sub.f32 	%f3, %f2, %f1;
	mul.f32 	%f4, %f1, %f3;
	max.f32 	%f5, %f4, 0f2B8CBCCC;
	add.s64 	%rd9, %rd5, %rd7;
	ld.global.f32 	%f6, [%rd9];
	sub.f32 	%f7, %f1, %f6;
	div.rn.f32 	%f8, %f7, %f5;
	cvt.rn.f32.s32 	%f9, %r3;
	div.rn.f32 	%f10, %f8, %f9;
	cvt.rn.f32.s32 	%f11, %r2;
	div.rn.f32 	%f12, %f10, %f11;
	add.s64 	%rd10, %rd6, %rd7;
	st.global.f32 	[%rd10], %f12;
$L__BB1_2:
	ret;

}


// ===== COMPILED SASS (sm_100) =====

	.target	sm_100

	.elftype	@"ET_EXEC"


//--------------------- .note.nv.tkinfo           --------------------------
	.section	.note.nv.tkinfo,"",@"SHT_NOTE"
	.sectionflags	@"SHF_NOTE_NV_TKINFO"
	.tkinfo
        /*0018*/ 	.word	0x00000002
        /*0030*/ 	.string	""
        /*0030*/ 	.string	"ptxas"
        /*0030*/ 	.string	"Cuda compilation tools, release 13.0, V13.0.88"
        /*0030*/ 	.string	"Build cuda_13.0.r13.0/compiler.36424714_0"
        /*0030*/ 	.string	"-arch sm_100 -m 64 "



//--------------------- .note.nv.cuinfo           --------------------------
	.section	.note.nv.cuinfo,"",@"SHT_NOTE"
	.sectionflags	@"SHF_NOTE_NV_CUINFO"
        /*0018*/ 	.short	0x0002
        /*001a*/ 	.short	0x0064
        /*001c*/ 	.short	0x0082
	.zero		2


//--------------------- .nv.info                  --------------------------
	.section	.nv.info,"",@"SHT_CUDA_INFO"
	.align	4


	//----- nvinfo : EIATTR_REGCOUNT
	.align		4
        /*0000*/ 	.byte	0x04, 0x2f
        /*0002*/ 	.short	(.L_1 - .L_0)
	.align		4
.L_0:
        /*0004*/ 	.word	index@(loss)
        /*0008*/ 	.word	0x0000001d


	//----- nvinfo : EIATTR_FRAME_SIZE
	.align		4
.L_1:
        /*000c*/ 	.byte	0x04, 0x11
        /*000e*/ 	.short	(.L_3 - .L_2)
	.align		4
.L_2:
        /*0010*/ 	.word	index@($__internal_1_$__cuda_sm3x_div_rn_noftz_f32_slowpath)
        /*0014*/ 	.word	0x00000000


	//----- nvinfo : EIATTR_FRAME_SIZE
	.align		4
.L_3:
        /*0018*/ 	.byte	0x04, 0x11
        /*001a*/ 	.short	(.L_5 - .L_4)
	.align		4
.L_4:
        /*001c*/ 	.word	index@(loss)
        /*0020*/ 	.word	0x00000000


	//----- nvinfo : EIATTR_REGCOUNT
	.align		4
.L_5:
        /*0024*/ 	.byte	0x04, 0x2f
        /*0026*/ 	.short	(.L_7 - .L_6)
	.align		4
.L_6:
        /*0028*/ 	.word	index@(loss_back)
        /*002c*/ 	.word	0x0000000f


	//----- nvinfo : EIATTR_FRAME_SIZE
	.align		4
.L_7:
        /*0030*/ 	.byte	0x04, 0x11
        /*0032*/ 	.short	(.L_9 - .L_8)
	.align		4
.L_8:
        /*0034*/ 	.word	index@($__internal_0_$__cuda_sm3x_div_rn_noftz_f32_slowpath)
        /*0038*/ 	.word	0x00000000


	//----- nvinfo : EIATTR_FRAME_SIZE
	.align		4
.L_9:
        /*003c*/ 	.byte	0x04, 0x11
        /*003e*/ 	.short	(.L_11 - .L_10)
	.align		4
.L_10:
        /*0040*/ 	.word	index@(loss_back)
        /*0044*/ 	.word	0x00000000


	//----- nvinfo : EIATTR_MIN_STACK_SIZE
	.align		4
.L_11:
        /*0048*/ 	.byte	0x04, 0x12
        /*004a*/ 	.short	(.L_13 - .L_12)
	.align		4
.L_12:
        /*004c*/ 	.word	index@(loss_back)
        /*0050*/ 	.word	0x00000000


	//----- nvinfo : EIATTR_MIN_STACK_SIZE
	.align		4
.L_13:
        /*0054*/ 	.byte	0x04, 0x12
        /*0056*/ 	.short	(.L_15 - .L_14)
	.align		4
.L_14:
        /*0058*/ 	.word	index@(loss)
        /*005c*/ 	.word	0x00000000
.L_15:


//--------------------- .nv.compat                --------------------------
	.section	.nv.compat,"",@"SHT_CUDA_COMPAT_INFO"
	.align	4
        /*0000*/ 	.byte	0x02, 0x09, 0x00, 0x00, 0x02, 0x02, 0x01, 0x00, 0x02, 0x05, 0x05, 0x00, 0x03, 0x07, 0x01, 0x01
        /*0010*/ 	.byte	0x02, 0x03, 0x00, 0x00, 0x02, 0x06, 0x01, 0x00, 0x04, 0x0b, 0x08, 0x00, 0x01, 0x00, 0x00, 0x00
        /*0020*/ 	.byte	0x00, 0x00, 0x00, 0x00


//--------------------- .nv.info.loss_back        --------------------------
	.section	.nv.info.loss_back,"",@"SHT_CUDA_INFO"
	.sectionflags	@""
	.align	4


	//----- nvinfo : EIATTR_CUDA_API_VERSION
	.align		4
        /*0000*/ 	.byte	0x04, 0x37
        /*0002*/ 	.short	(.L_17 - .L_16)
.L_16:
        /*0004*/ 	.word	0x00000082


	//----- nvinfo : EIATTR_KPARAM_INFO
	.align		4
.L_17:
        /*0008*/ 	.byte	0x04, 0x17
        /*000a*/ 	.short	(.L_19 - .L_18)
.L_18:
        /*000c*/ 	.word	0x00000000
        /*0010*/ 	.short	0x0004
        /*0012*/ 	.short	0x001c
        /*0014*/ 	.byte	0x00, 0xf0, 0x11, 0x00


	//----- nvinfo : EIATTR_KPARAM_INFO
	.align		4
.L_19:
        /*0018*/ 	.byte	0x04, 0x17
        /*001a*/ 	.short	(.L_21 - .L_20)
.L_20:
        /*001c*/ 	.word	0x00000000
        /*0020*/ 	.short	0x0003
        /*0022*/ 	.short	0x0018
        /*0024*/ 	.byte	0x00, 0xf0, 0x11, 0x00


	//----- nvinfo : EIATTR_KPARAM_INFO
	.align		4
.L_21:
        /*0028*/ 	.byte	0x04, 0x17
        /*002a*/ 	.short	(.L_23 - .L_22)
.L_22:
        /*002c*/ 	.word	0x00000000
        /*0030*/ 	.short	0x0002
        /*0032*/ 	.short	0x0010
        /*0034*/ 	.byte	0x00, 0xf5, 0x21, 0x00


	//----- nvinfo : EIATTR_KPARAM_INFO
	.align		4
.L_23:
        /*0038*/ 	.byte	0x04, 0x17
        /*003a*/ 	.short	(.L_25 - .L_24)
.L_24:
        /*003c*/ 	.word	0x00000000
        /*0040*/ 	.short	0x0001
        /*0042*/ 	.short	0x0008
        /*0044*/ 	.byte	0x00, 0xf5, 0x21, 0x00


	//----- nvinfo : EIATTR_KPARAM_INFO
	.align		4
.L_25:
        /*0048*/ 	.byte	0x04, 0x17
        /*004a*/ 	.short	(.L_27 - .L_26)
.L_26:
        /*004c*/ 	.word	0x00000000
        /*0050*/ 	.short	0x0000
        /*0052*/ 	.short	0x0000
        /*0054*/ 	.byte	0x00, 0xf5, 0x21, 0x00


	//----- nvinfo : EIATTR_SPARSE_MMA_MASK
	.align		4
.L_27:
        /*0058*/ 	.byte	0x03, 0x50
        /*005a*/ 	.short	0x0000


	//----- nvinfo : EIATTR_MAXREG_COUNT
	.align		4
        /*005c*/ 	.byte	0x03, 0x1b
        /*005e*/ 	.short	0x00ff


	//----- nvinfo : EIATTR_MERCURY_ISA_VERSION
	.align		4
        /*0060*/ 	.byte	0x03, 0x5f
        /*0062*/ 	.short	0x0101


	//----- nvinfo : EIATTR_VRC_CTA_INIT_COUNT
	.align		4
        /*0064*/ 	.byte	0x02, 0x4a
	.zero		1
	.zero		1


	//----- nvinfo : EIATTR_EXIT_INSTR_OFFSETS
	.align		4
        /*0068*/ 	.byte	0x04, 0x1c
        /*006a*/ 	.short	(.L_29 - .L_28)


	//   ....[0]....
.L_28:
        /*006c*/ 	.word	0x000000a0


	//   ....[1]....
        /*0070*/ 	.word	0x00000460


	//----- nvinfo : EIATTR_CRS_STACK_SIZE
	.align		4
.L_29:
        /*0074*/ 	.byte	0x04, 0x1e
        /*0076*/ 	.short	(.L_31 - .L_30)
.L_30:
        /*0078*/ 	.word	0x00000000


	//----- nvinfo : EIATTR_CBANK_PARAM_SIZE
	.align		4
.L_31:
        /*007c*/ 	.byte	0x03, 0x19
        /*007e*/ 	.short	0x0020


	//----- nvinfo : EIATTR_PARAM_CBANK
	.align		4
        /*0080*/ 	.byte	0x04, 0x0a
        /*0082*/ 	.short	(.L_33 - .L_32)
	.align		4
.L_32:
        /*0084*/ 	.word	index@(.nv.constant0.loss_back)
        /*0088*/ 	.short	0x0380
        /*008a*/ 	.short	0x0020


	//----- nvinfo : EIATTR_SW_WAR
	.align		4
.L_33:
        /*008c*/ 	.byte	0x04, 0x36
        /*008e*/ 	.short	(.L_35 - .L_34)
.L_34:
        /*0090*/ 	.word	0x00000008
.L_35:


//--------------------- .nv.info.loss             --------------------------
	.section	.nv.info.loss,"",@"SHT_CUDA_INFO"
	.sectionflags	@""
	.align	4


	//----- nvinfo : EIATTR_CUDA_API_VERSION
	.align		4
        /*0000*/ 	.byte	0x04, 0x37
        /*0002*/ 	.short	(.L_37 - .L_36)
.L_36:
        /*0004*/ 	.word	0x00000082


	//----- nvinfo : EIATTR_KPARAM_INFO
	.align		4
.L_37:
        /*0008*/ 	.byte	0x04, 0x17
        /*000a*/ 	.short	(.L_39 - .L_38)
.L_38:
        /*000c*/ 	.word	0x00000000
        /*0010*/ 	.short	0x0005
        /*0012*/ 	.short	0x0020
        /*0014*/ 	.byte	0x00, 0xf0, 0x11, 0x00


	//----- nvinfo : EIATTR_KPARAM_INFO
	.align		4
.L_39:
        /*0018*/ 	.byte	0x04, 0x17
        /*001a*/ 	.short	(.L_41 - .L_40)
.L_40:
        /*001c*/ 	.word	0x00000000
        /*0020*/ 	.short	0x0004
        /*0022*/ 	.short	0x001c
        /*0024*/ 	.byte	0x00, 0xf0, 0x11, 0x00


	//----- nvinfo : EIATTR_KPARAM_INFO
	.align		4
.L_41:
        /*0028*/ 	.byte	0x04, 0x17
        /*002a*/ 	.short	(.L_43 - .L_42)
.L_42:
        /*002c*/ 	.word	0x00000000
        /*0030*/ 	.short	0x0003
        /*0032*/ 	.short	0x0018
        /*0034*/ 	.byte	0x00, 0xf0, 0x11, 0x00


	//----- nvinfo : EIATTR_KPARAM_INFO
	.align		4
.L_43:
        /*0038*/ 	.byte	0x04, 0x17
        /*003a*/ 	.short	(.L_45 - .L_44)
.L_44:
        /*003c*/ 	.word	0x00000000
        /*0040*/ 	.short	0x0002
        /*0042*/ 	.short	0x0010
        /*0044*/ 	.byte	0x00, 0xf5, 0x21, 0x00


	//----- nvinfo : EIATTR_KPARAM_INFO
	.align		4
.L_45:
        /*0048*/ 	.byte	0x04, 0x17
        /*004a*/ 	.short	(.L_47 - .L_46)
.L_46:
        /*004c*/ 	.word	0x00000000
        /*0050*/ 	.short	0x0001
        /*0052*/ 	.short	0x0008
        /*0054*/ 	.byte	0x00, 0xf5, 0x21, 0x00


	//----- nvinfo : EIATTR_KPARAM_INFO
	.align		4
.L_47:
        /*0058*/ 	.byte	0x04, 0x17
        /*005a*/ 	.short	(.L_49 - .L_48)
.L_48:
        /*005c*/ 	.word	0x00000000
        /*0060*/ 	.short	0x0000
        /*0062*/ 	.short	0x0000
        /*0064*/ 	.byte	0x00, 0xf5, 0x21, 0x00


	//----- nvinfo : EIATTR_SPARSE_MMA_MASK
	.align		4
.L_49:
        /*0068*/ 	.byte	0x03, 0x50
        /*006a*/ 	.short	0x0000


	//----- nvinfo : EIATTR_MAXREG_COUNT
	.align		4
        /*006c*/ 	.byte	0x03, 0x1b
        /*006e*/ 	.short	0x00ff


	//----- nvinfo : EIATTR_MERCURY_ISA_VERSION
	.align		4
        /*0070*/ 	.byte	0x03, 0x5f
        /*0072*/ 	.short	0x0101


	//----- nvinfo : EIATTR_VRC_CTA_INIT_COUNT
	.align		4
        /*0074*/ 	.byte	0x02, 0x4a
	.zero		1
	.zero		1


	//----- nvinfo : EIATTR_EXIT_INSTR_OFFSETS
	.align		4
        /*0078*/ 	.byte	0x04, 0x1c
        /*007a*/ 	.short	(.L_51 - .L_50)


	//   ....[0]....
.L_50:
        /*007c*/ 	.word	0x000000a0


	//   ....[1]....
        /*0080*/ 	.word	0x00000ea0


	//----- nvinfo : EIATTR_CRS_STACK_SIZE
	.align		4
.L_51:
        /*0084*/ 	.byte	0x04, 0x1e
        /*0086*/ 	.short	(.L_53 - .L_52)
.L_52:
        /*0088*/ 	.word	0x00000000


	//----- nvinfo : EIATTR_CBANK_PARAM_SIZE
	.align		4
.L_53:
        /*008c*/ 	.byte	0x03, 0x19
        /*008e*/ 	.short	0x0024


	//----- nvinfo : EIATTR_PARAM_CBANK
	.align		4
        /*0090*/ 	.byte	0x04, 0x0a
        /*0092*/ 	.short	(.L_55 - .L_54)
	.align		4
.L_54:
        /*0094*/ 	.word	index@(.nv.constant0.loss)
        /*0098*/ 	.short	0x0380
        /*009a*/ 	.short	0x0024


	//----- nvinfo : EIATTR_SW_WAR
	.align		4
.L_55:
        /*009c*/ 	.byte	0x04, 0x36
        /*009e*/ 	.short	(.L_57 - .L_56)
.L_56:
        /*00a0*/ 	.word	0x00000008
.L_57:


//--------------------- .nv.callgraph             --------------------------
	.section	.nv.callgraph,"",@"SHT_CUDA_CALLGRAPH"
	.align	4
	.sectionentsize	8
	.align		4
        /*0000*/ 	.word	0x00000000
	.align		4
        /*0004*/ 	.word	0xffffffff
	.align		4
        /*0008*/ 	.word	0x00000000
	.align		4
        /*000c*/ 	.word	0xfffffffe
	.align		4
        /*0010*/ 	.word	0x00000000
	.align		4
        /*0014*/ 	.word	0xfffffffd
	.align		4
        /*0018*/ 	.word	0x00000000
	.align		4
        /*001c*/ 	.word	0xfffffffc


//--------------------- .text.loss_back           --------------------------
	.section	.text.loss_back,"ax",@progbits
	.align	128
        .global         loss_back
        .type           loss_back,@function
        .size           loss_back,(.L_x_31 - loss_back)
        .other          loss_back,@"STO_CUDA_ENTRY STV_DEFAULT"
loss_back:
.text.loss_back:
[----:B------:R-:W-:Y:S01]  /*0000*/  LDC R1, c[0x0][0x37c] ;  /* 0x0000df00ff017b82 */ /* 0x000fe20000000800 */
[----:B------:R-:W0:Y:S07]  /*0010*/  S2R R3, SR_TID.X ;  /* 0x0000000000037919 */ /* 0x000e2e0000002100 */
[----:B------:R-:W-:Y:S01]  /*0020*/  S2UR UR4, SR_CTAID.X ;  /* 0x00000000000479c3 */ /* 0x000fe20000002500 */
[----:B------:R-:W1:Y:S01]  /*0030*/  LDCU UR6, c[0x0][0x370] ;  /* 0x00006e00ff0677ac */ /* 0x000e620008000800 */
[----:B------:R-:W2:Y:S06]  /*0040*/  LDCU UR7, c[0x0][0x398] ;  /* 0x00007300ff0777ac */ /* 0x000eac0008000800 */
[----:B------:R-:W1:Y:S08]  /*0050*/  S2UR UR5, SR_CTAID.Y ;  /* 0x00000000000579c3 */ /* 0x000e700000002600 */
[----:B------:R-:W0:Y:S01]  /*0060*/  LDC R2, c[0x0][0x360] ;  /* 0x0000d800ff027b82 */ /* 0x000e220000000800 */
[----:B-1----:R-:W-:-:S06]  /*0070*/  UIMAD UR4, UR5, UR6, UR4 ;  /* 0x00000006050472a4 */ /* 0x002fcc000f8e0204 */
[----:B0-----:R-:W-:-:S05]  /*0080*/  IMAD R2, R2, UR4, R3 ;  /* 0x0000000402027c24 */ /* 0x001fca000f8e0203 */
[----:B--2---:R-:W-:-:S13]  /*0090*/  ISETP.GE.AND P0, PT, R2, UR7, PT ;  /* 0x0000000702007c0c */ /* 0x004fda000bf06270 */
[----:B------:R-:W-:Y:S05]  /*00a0*/  @P0 EXIT ;  /* 0x000000000000094d */ /* 0x000fea0003800000 */
[----:B------:R-:W0:Y:S01]  /*00b0*/  LDC.64 R4, c[0x0][0x380] ;  /* 0x0000e000ff047b82 */ /* 0x000e220000000a00 */
[----:B------:R-:W1:Y:S07]  /*00c0*/  LDCU.64 UR4, c[0x0][0x358] ;  /* 0x00006b00ff0477ac */ /* 0x000e6e0008000a00 */
[----:B------:R-:W2:Y:S01]  /*00d0*/  LDC.64 R6, c[0x0][0x388] ;  /* 0x0000e200ff067b82 */ /* 0x000ea20000000a00 */
[----:B0-----:R-:W-:-:S06]  /*00e0*/  IMAD.WIDE R4, R2, 0x4, R4 ;  /* 0x0000000402047825 */ /* 0x001fcc00078e0204 */
[----:B-1----:R-:W3:Y:S01]  /*00f0*/  LDG.E R4, desc[UR4][R4.64] ;  /* 0x0000000404047981 */ /* 0x002ee2000c1e1900 */
[----:B--2---:R-:W-:-:S06]  /*0100*/  IMAD.WIDE R6, R2, 0x4, R6 ;  /* 0x0000000402067825 */ /* 0x004fcc00078e0206 */
[----:B------:R-:W2:Y:S01]  /*0110*/  LDG.E R7, desc[UR4][R6.64] ;  /* 0x0000000406077981 */ /* 0x000ea2000c1e1900 */
[----:B------:R-:W-:Y:S01]  /*0120*/  BSSY.RECONVERGENT B0, `(.L_x_0) ;  /* 0x0000010000007945 */ /* 0x000fe20003800200 */
[----:B---3--:R-:W-:-:S04]  /*0130*/  FADD R3, -R4, 1 ;  /* 0x3f80000004037421 */ /* 0x008fc80000000100 */
[C---:B------:R-:W-:Y:S01]  /*0140*/  FMUL R3, R4.reuse, R3 ;  /* 0x0000000304037220 */ /* 0x040fe20000400000 */
[----:B--2---:R-:W-:-:S04]  /*0150*/  FADD R0, R4, -R7 ;  /* 0x8000000704007221 */ /* 0x004fc80000000000 */
[----:B------:R-:W-:-:S04]  /*0160*/  FMNMX R3, R3, 9.9999999600419720025e-13, !PT ;  /* 0x2b8cbccc03037809 */ /* 0x000fc80007800000 */
[----:B------:R-:W0:Y:S08]  /*0170*/  MUFU.RCP R8, R3 ;  /* 0x0000000300087308 */ /* 0x000e300000001000 */
[----:B------:R-:W1:Y:S01]  /*0180*/  FCHK P0, R0, R3 ;  /* 0x0000000300007302 */ /* 0x000e620000000000 */
[----:B0-----:R-:W-:-:S04]  /*0190*/  FFMA R9, -R3, R8, 1 ;  /* 0x3f80000003097423 */ /* 0x001fc80000000108 */
[----:B------:R-:W-:-:S04]  /*01a0*/  FFMA R9, R8, R9, R8 ;  /* 0x0000000908097223 */ /* 0x000fc80000000008 */
[----:B------:R-:W-:-:S04]  /*01b0*/  FFMA R4, R0, R9, RZ ;  /* 0x0000000900047223 */ /* 0x000fc800000000ff */
[----:B------:R-:W-:-:S04]  /*01c0*/  FFMA R5, -R3, R4, R0 ;  /* 0x0000000403057223 */ /* 0x000fc80000000100 */
[----:B------:R-:W-:Y:S01]  /*01d0*/  FFMA R5, R9, R5, R4 ;  /* 0x0000000509057223 */ /* 0x000fe20000000004 */
[----:B-1----:R-:W-:Y:S06]  /*01e0*/  @!P0 BRA `(.L_x_1) ;  /* 0x00000000000c8947 */ /* 0x002fec0003800000 */
[----:B------:R-:W-:-:S07]  /*01f0*/  MOV R4, 0x210 ;  /* 0x0000021000047802 */ /* 0x000fce0000000f00 */
[----:B------:R-:W-:Y:S05]  /*0200*/  CALL.REL.NOINC `($__internal_0_$__cuda_sm3x_div_rn_noftz_f32_slowpath) ;  /* 0x0000000000987944 */ /* 0x000fea0003c00000 */
[----:B------:R-:W-:-:S07]  /*0210*/  IMAD.MOV.U32 R5, RZ, RZ, R0 ;  /* 0x000000ffff057224 */ /* 0x000fce00078e0000 */
.L_x_1:
[----:B------:R-:W-:Y:S05]  /*0220*/  BSYNC.RECONVERGENT B0 ;  /* 0x0000000000007941 */ /* 0x000fea0003800200 */
.L_x_0:
[----:B------:R-:W0:Y:S01]  /*0230*/  LDCU UR6, c[0x0][0x39c] ;  /* 0x00007380ff0677ac */ /* 0x000e220008000800 */
[----:B------:R-:W-:Y:S01]  /*0240*/  BSSY.RECONVERGENT B0, `(.L_x_2) ;  /* 0x000000e000007945 */ /* 0x000fe20003800200 */
[----:B0-----:R-:W-:-:S04]  /*0250*/  I2FP.F32.S32 R3, UR6 ;  /* 0x0000000600037c45 */ /* 0x001fc80008201400 */
        /* <DEDUP_REMOVED lines=8> */
[----:B------:R-:W-:Y:S01]  /*02e0*/  IMAD.MOV.U32 R0, RZ, RZ, R5 ;  /* 0x000000ffff007224 */ /* 0x000fe200078e0005 */
[----:B------:R-:W-:-:S07]  /*02f0*/  MOV R4, 0x310 ;  /* 0x0000031000047802 */ /* 0x000fce0000000f00 */
[----:B------:R-:W-:Y:S05]  /*0300*/  CALL.REL.NOINC `($__internal_0_$__cuda_sm3x_div_rn_noftz_f32_slowpath) ;  /* 0x0000000000587944 */ /* 0x000fea0003c00000 */
[----:B------:R-:W-:-:S07]  /*0310*/  IMAD.MOV.U32 R7, RZ, RZ, R0 ;  /* 0x000000ffff077224 */ /* 0x000fce00078e0000 */
.L_x_3:
[----:B------:R-:W-:Y:S05]  /*0320*/  BSYNC.RECONVERGENT B0 ;  /* 0x0000000000007941 */ /* 0x000fea0003800200 */
.L_x_2:
        /* <DEDUP_REMOVED lines=15> */
.L_x_5:
[----:B------:R-:W-:Y:S05]  /*0420*/  BSYNC.RECONVERGENT B0 ;  /* 0x0000000000007941 */ /* 0x000fea0003800200 */
.L_x_4:
[----:B------:R-:W0:Y:S02]  /*0430*/  LDC.64 R4, c[0x0][0x390] ;  /* 0x0000e400ff047b82 */ /* 0x000e240000000a00 */
[----:B0-----:R-:W-:-:S05]  /*0440*/  IMAD.WIDE R2, R2, 0x4, R4 ;  /* 0x0000000402027825 */ /* 0x001fca00078e0204 */
[----:B------:R-:W-:Y:S01]  /*0450*/  STG.E desc[UR4][R2.64], R9 ;  /* 0x0000000902007986 */ /* 0x000fe2000c101904 */
[----:B------:R-:W-:Y:S05]  /*0460*/  EXIT ;  /* 0x000000000000794d */ /* 0x000fea0003800000 */
        .weak           $__internal_0_$__cuda_sm3x_div_rn_noftz_f32_slowpath
        .type           $__internal_0_$__cuda_sm3x_div_rn_noftz_f32_slowpath,@function
        .size           $__internal_0_$__cuda_sm3x_div_rn_noftz_f32_slowpath,(.L_x_31 - $__internal_0_$__cuda_sm3x_div_rn_noftz_f32_slowpath)
$__internal_0_$__cuda_sm3x_div_rn_noftz_f32_slowpath:
[----:B------:R-:W-:Y:S01]  /*0470*/  SHF.R.U32.HI R6, RZ, 0x17, R3 ;  /* 0x00000017ff067819 */ /* 0x000fe20000011603 */
[----:B------:R-:W-:Y:S01]  /*0480*/  BSSY.RECONVERGENT B1, `(.L_x_6) ;  /* 0x0000062000017945 */ /* 0x000fe20003800200 */
[----:B------:R-:W-:Y:S02]  /*0490*/  SHF.R.U32.HI R5, RZ, 0x17, R0 ;  /* 0x00000017ff057819 */ /* 0x000fe40000011600 */
[----:B------:R-:W-:Y:S02]  /*04a0*/  LOP3.LUT R10, R6, 0xff, RZ, 0xc0, !PT ;  /* 0x000000ff060a7812 */ /* 0x000fe400078ec0ff */
[----:B------:R-:W-:-:S03]  /*04b0*/  LOP3.LUT R8, R5, 0xff, RZ, 0xc0, !PT ;  /* 0x000000ff05087812 */ /* 0x000fc600078ec0ff */
[----:B------:R-:W-:Y:S02]  /*04c0*/  VIADD R7, R10, 0xffffffff ;  /* 0xffffffff0a077836 */ /* 0x000fe40000000000 */
[----:B------:R-:W-:-:S03]  /*04d0*/  VIADD R6, R8, 0xffffffff ;  /* 0xffffffff08067836 */ /* 0x000fc60000000000 */
[----:B------:R-:W-:-:S04]  /*04e0*/  ISETP.GT.U32.AND P0, PT, R7, 0xfd, PT ;  /* 0x000000fd0700780c */ /* 0x000fc80003f04070 */
[----:B------:R-:W-:-:S13]  /*04f0*/  ISETP.GT.U32.OR P0, PT, R6, 0xfd, P0 ;  /* 0x000000fd0600780c */ /* 0x000fda0000704470 */
[----:B------:R-:W-:Y:S01]  /*0500*/  @!P0 MOV R5, RZ ;  /* 0x000000ff00058202 */ /* 0x000fe20000000f00 */
[----:B------:R-:W-:Y:S06]  /*0510*/  @!P0 BRA `(.L_x_7) ;  /* 0x00000000005c8947 */ /* 0x000fec0003800000 */
[----:B------:R-:W-:Y:S02]  /*0520*/  FSETP.GTU.FTZ.AND P0, PT, |R0|, +INF , PT ;  /* 0x7f8000000000780b */ /* 0x000fe40003f1c200 */
[----:B------:R-:W-:-:S04]  /*0530*/  FSETP.GTU.FTZ.AND P1, PT, |R3|, +INF , PT ;  /* 0x7f8000000300780b */ /* 0x000fc80003f3c200 */
[----:B------:R-:W-:-:S13]  /*0540*/  PLOP3.LUT P0, PT, P0, P1, PT, 0xf8, 0x8f ;  /* 0x00000000008f781c */ /* 0x000fda0000703f70 */
[----:B------:R-:W-:Y:S05]  /*0550*/  @P0 BRA `(.L_x_8) ;  /* 0x00000004004c0947 */ /* 0x000fea0003800000 */
[----:B------:R-:W-:-:S13]  /*0560*/  LOP3.LUT P0, RZ, R3, 0x7fffffff, R0, 0xc8, !PT ;  /* 0x7fffffff03ff7812 */ /* 0x000fda000780c800 */
[----:B------:R-:W-:Y:S05]  /*0570*/  @!P0 BRA `(.L_x_9) ;  /* 0x00000004003c8947 */ /* 0x000fea0003800000 */
[C---:B------:R-:W-:Y:S02]  /*0580*/  FSETP.NEU.FTZ.AND P2, PT, |R0|.reuse, +INF , PT ;  /* 0x7f8000000000780b */ /* 0x040fe40003f5d200 */
[----:B------:R-:W-:Y:S02]  /*0590*/  FSETP.NEU.FTZ.AND P1, PT, |R3|, +INF , PT ;  /* 0x7f8000000300780b */ /* 0x000fe40003f3d200 */
[----:B------:R-:W-:-:S11]  /*05a0*/  FSETP.NEU.FTZ.AND P0, PT, |R0|, +INF , PT ;  /* 0x7f8000000000780b */ /* 0x000fd60003f1d200 */
[----:B------:R-:W-:Y:S05]  /*05b0*/  @!P1 BRA !P2, `(.L_x_9) ;  /* 0x00000004002c9947 */ /* 0x000fea0005000000 */
[----:B------:R-:W-:-:S04]  /*05c0*/  LOP3.LUT P2, RZ, R0, 0x7fffffff, RZ, 0xc0, !PT ;  /* 0x7fffffff00ff7812 */ /* 0x000fc8000784c0ff */
[----:B------:R-:W-:-:S13]  /*05d0*/  PLOP3.LUT P1, PT, P1, P2, PT, 0x2f, 0xf2 ;  /* 0x0000000000f2781c */ /* 0x000fda0000f24577 */
[----:B------:R-:W-:Y:S05]  /*05e0*/  @P1 BRA `(.L_x_10) ;  /* 0x0000000400181947 */ /* 0x000fea0003800000 */
[----:B------:R-:W-:-:S04]  /*05f0*/  LOP3.LUT P1, RZ, R3, 0x7fffffff, RZ, 0xc0, !PT ;  /* 0x7fffffff03ff7812 */ /* 0x000fc8000782c0ff */
[----:B------:R-:W-:-:S13]  /*0600*/  PLOP3.LUT P0, PT, P0, P1, PT, 0x2f, 0xf2 ;  /* 0x0000000000f2781c */ /* 0x000fda0000702577 */
[----:B------:R-:W-:Y:S05]  /*0610*/  @P0 BRA `(.L_x_11) ;  /* 0x0000000400000947 */ /* 0x000fea0003800000 */
[----:B------:R-:W-:Y:S02]  /*0620*/  ISETP.GE.AND P0, PT, R6, RZ, PT ;  /* 0x000000ff0600720c */ /* 0x000fe40003f06270 */
[----:B------:R-:W-:-:S11]  /*0630*/  ISETP.GE.AND P1, PT, R7, RZ, PT ;  /* 0x000000ff0700720c */ /* 0x000fd60003f26270 */
[----:B------:R-:W-:Y:S02]  /*0640*/  @P0 IMAD.MOV.U32 R5, RZ, RZ, RZ ;  /* 0x000000ffff050224 */ /* 0x000fe400078e00ff */
[----:B------:R-:W-:Y:S01]  /*0650*/  @!P0 FFMA R0, R0, 1.84467440737095516160e+19, RZ ;  /* 0x5f80000000008823 */ /* 0x000fe200000000ff */
[----:B------:R-:W-:Y:S02]  /*0660*/  @!P0 IMAD.MOV.U32 R5, RZ, RZ, -0x40 ;  /* 0xffffffc0ff058424 */ /* 0x000fe400078e00ff */
[----:B------:R-:W-:Y:S02]  /*0670*/  @!P1 FFMA R3, R3, 1.84467440737095516160e+19, RZ ;  /* 0x5f80000003039823 */ /* 0x000fe400000000ff */
[----:B------:R-:W-:-:S07]  /*0680*/  @!P1 VIADD R5, R5, 0x40 ;  /* 0x0000004005059836 */ /* 0x000fce0000000000 */
.L_x_7:
[----:B------:R-:W-:Y:S01]  /*0690*/  LEA R6, R10, 0xc0800000, 0x17 ;  /* 0xc08000000a067811 */ /* 0x000fe200078eb8ff */
[----:B------:R-:W-:Y:S04]  /*06a0*/  BSSY.RECONVERGENT B2, `(.L_x_12) ;  /* 0x0000036000027945 */ /* 0x000fe80003800200 */
[----:B------:R-:W-:Y:S01]  /*06b0*/  IMAD.IADD R6, R3, 0x1, -R6 ;  /* 0x0000000103067824 */ /* 0x000fe200078e0a06 */
[----:B------:R-:W-:-:S03]  /*06c0*/  IADD3 R3, PT, PT, R8, -0x7f, RZ ;  /* 0xffffff8108037810 */ /* 0x000fc60007ffe0ff */
[----:B------:R0:W1:Y:S01]  /*06d0*/  MUFU.RCP R7, R6 ;  /* 0x0000000600077308 */ /* 0x0000620000001000 */
[----:B------:R-:W-:Y:S01]  /*06e0*/  FADD.FTZ R9, -R6, -RZ ;  /* 0x800000ff06097221 */ /* 0x000fe20000010100 */
[C---:B------:R-:W-:Y:S01]  /*06f0*/  IMAD R0, R3.reuse, -0x800000, R0 ;  /* 0xff80000003007824 */ /* 0x040fe200078e0200 */
[----:B0-----:R-:W-:-:S05]  /*0700*/  IADD3 R6, PT, PT, R3, 0x7f, -R10 ;  /* 0x0000007f03067810 */ /* 0x001fca0007ffe80a */
[----:B------:R-:W-:Y:S02]  /*0710*/  IMAD.IADD R6, R6, 0x1, R5 ;  /* 0x0000000106067824 */ /* 0x000fe400078e0205 */
[----:B-1----:R-:W-:-:S04]  /*0720*/  FFMA R8, R7, R9, 1 ;  /* 0x3f80000007087423 */ /* 0x002fc80000000009 */
[----:B------:R-:W-:-:S04]  /*0730*/  FFMA R12, R7, R8, R7 ;  /* 0x00000008070c7223 */ /* 0x000fc80000000007 */
[----:B------:R-:W-:-:S04]  /*0740*/  FFMA R7, R0, R12, RZ ;  /* 0x0000000c00077223 */ /* 0x000fc800000000ff */
[----:B------:R-:W-:-:S04]  /*0750*/  FFMA R8, R9, R7, R0 ;  /* 0x0000000709087223 */ /* 0x000fc80000000000 */
[----:B------:R-:W-:-:S04]  /*0760*/  FFMA R7, R12, R8, R7 ;  /* 0x000000080c077223 */ /* 0x000fc80000000007 */
[----:B------:R-:W-:-:S04]  /*0770*/  FFMA R8, R9, R7, R0 ;  /* 0x0000000709087223 */ /* 0x000fc80000000000 */
[----:B------:R-:W-:-:S05]  /*0780*/  FFMA R0, R12, R8, R7 ;  /* 0x000000080c007223 */ /* 0x000fca0000000007 */
[----:B------:R-:W-:-:S04]  /*0790*/  SHF.R.U32.HI R3, RZ, 0x17, R0 ;  /* 0x00000017ff037819 */ /* 0x000fc80000011600 */
[----:B------:R-:W-:-:S05]  /*07a0*/  LOP3.LUT R3, R3, 0xff, RZ, 0xc0, !PT ;  /* 0x000000ff03037812 */ /* 0x000fca00078ec0ff */
[----:B------:R-:W-:-:S04]  /*07b0*/  IMAD.IADD R9, R3, 0x1, R6 ;  /* 0x0000000103097824 */ /* 0x000fc800078e0206 */
[----:B------:R-:W-:-:S05]  /*07c0*/  VIADD R3, R9, 0xffffffff ;  /* 0xffffffff09037836 */ /* 0x000fca0000000000 */
[----:B------:R-:W-:-:S13]  /*07d0*/  ISETP.GE.U32.AND P0, PT, R3, 0xfe, PT ;  /* 0x000000fe0300780c */ /* 0x000fda0003f06070 */
[----:B------:R-:W-:Y:S05]  /*07e0*/  @!P0 BRA `(.L_x_13) ;  /* 0x0000000000808947 */ /* 0x000fea0003800000 */
[----:B------:R-:W-:-:S13]  /*07f0*/  ISETP.GT.AND P0, PT, R9, 0xfe, PT ;  /* 0x000000fe0900780c */ /* 0x000fda0003f04270 */
[----:B------:R-:W-:Y:S05]  /*0800*/  @P0 BRA `(.L_x_14) ;  /* 0x00000000006c0947 */ /* 0x000fea0003800000 */
[----:B------:R-:W-:-:S13]  /*0810*/  ISETP.GE.AND P0, PT, R9, 0x1, PT ;  /* 0x000000010900780c */ /* 0x000fda0003f06270 */
[----:B------:R-:W-:Y:S05]  /*0820*/  @P0 BRA `(.L_x_15) ;  /* 0x0000000000740947 */ /* 0x000fea0003800000 */
[----:B------:R-:W-:Y:S02]  /*0830*/  ISETP.GE.AND P0, PT, R9, -0x18, PT ;  /* 0xffffffe80900780c */ /* 0x000fe40003f06270 */
[----:B------:R-:W-:-:S11]  /*0840*/  LOP3.LUT R0, R0, 0x80000000, RZ, 0xc0, !PT ;  /* 0x8000000000007812 */ /* 0x000fd600078ec0ff */
[----:B------:R-:W-:Y:S05]  /*0850*/  @!P0 BRA `(.L_x_15) ;  /* 0x0000000000688947 */ /* 0x000fea0003800000 */
[CCC-:B------:R-:W-:Y:S01]  /*0860*/  FFMA.RZ R3, R12.reuse, R8.reuse, R7.reuse ;  /* 0x000000080c037223 */ /* 0x1c0fe2000000c007 */
[CCC-:B------:R-:W-:Y:S01]  /*0870*/  FFMA.RM R6, R12.reuse, R8.reuse, R7.reuse ;  /* 0x000000080c067223 */ /* 0x1c0fe20000004007 */
[C---:B------:R-:W-:Y:S02]  /*0880*/  ISETP.NE.AND P2, PT, R9.reuse, RZ, PT ;  /* 0x000000ff0900720c */ /* 0x040fe40003f45270 */
[----:B------:R-:W-:Y:S02]  /*0890*/  ISETP.NE.AND P1, PT, R9, RZ, PT ;  /* 0x000000ff0900720c */ /* 0x000fe40003f25270 */
[----:B------:R-:W-:Y:S01]  /*08a0*/  LOP3.LUT R5, R3, 0x7fffff, RZ, 0xc0, !PT ;  /* 0x007fffff03057812 */ /* 0x000fe200078ec0ff */
[----:B------:R-:W-:Y:S01]  /*08b0*/  FFMA.RP R3, R12, R8, R7 ;  /* 0x000000080c037223 */ /* 0x000fe20000008007 */
[C---:B------:R-:W-:Y:S01]  /*08c0*/  VIADD R8, R9.reuse, 0x20 ;  /* 0x0000002009087836 */ /* 0x040fe20000000000 */
[----:B------:R-:W-:Y:S02]  /*08d0*/  IADD3 R7, PT, PT, -R9, RZ, RZ ;  /* 0x000000ff09077210 */ /* 0x000fe40007ffe1ff */
[----:B------:R-:W-:-:S02]  /*08e0*/  LOP3.LUT R5, R5, 0x800000, RZ, 0xfc, !PT ;  /* 0x0080000005057812 */ /* 0x000fc400078efcff */
[----:B------:R-:W-:Y:S02]  /*08f0*/  FSETP.NEU.FTZ.AND P0, PT, R3, R6, PT ;  /* 0x000000060300720b */ /* 0x000fe40003f1d000 */
[----:B------:R-:W-:Y:S02]  /*0900*/  SHF.L.U32 R8, R5, R8, RZ ;  /* 0x0000000805087219 */ /* 0x000fe400000006ff */
[----:B------:R-:W-:Y:S02]  /*0910*/  SEL R6, R7, RZ, P2 ;  /* 0x000000ff07067207 */ /* 0x000fe40001000000 */
[----:B------:R-:W-:Y:S02]  /*0920*/  ISETP.NE.AND P1, PT, R8, RZ, P1 ;  /* 0x000000ff0800720c */ /* 0x000fe40000f25270 */
[----:B------:R-:W-:Y:S02]  /*0930*/  SHF.R.U32.HI R6, RZ, R6, R5 ;  /* 0x00000006ff067219 */ /* 0x000fe40000011605 */
[----:B------:R-:W-:-:S02]  /*0940*/  PLOP3.LUT P0, PT, P0, P1, PT, 0xf8, 0x8f ;  /* 0x00000000008f781c */ /* 0x000fc40000703f70 */
[----:B------:R-:W-:Y:S02]  /*0950*/  SHF.R.U32.HI R8, RZ, 0x1, R6 ;  /* 0x00000001ff087819 */ /* 0x000fe40000011606 */
[----:B------:R-:W-:-:S04]  /*0960*/  SEL R3, RZ, 0x1, !P0 ;  /* 0x00000001ff037807 */ /* 0x000fc80004000000 */
[----:B------:R-:W-:-:S04]  /*0970*/  LOP3.LUT R3, R3, 0x1, R8, 0xf8, !PT ;  /* 0x0000000103037812 */ /* 0x000fc800078ef808 */
[----:B------:R-:W-:-:S05]  /*0980*/  LOP3.LUT R3, R3, R6, RZ, 0xc0, !PT ;  /* 0x0000000603037212 */ /* 0x000fca00078ec0ff */
[----:B------:R-:W-:-:S05]  /*0990*/  IMAD.IADD R3, R8, 0x1, R3 ;  /* 0x0000000108037824 */ /* 0x000fca00078e0203 */
[----:B------:R-:W-:Y:S01]  /*09a0*/  LOP3.LUT R0, R3, R0, RZ, 0xfc, !PT ;  /* 0x0000000003007212 */ /* 0x000fe200078efcff */
[----:B------:R-:W-:Y:S06]  /*09b0*/  BRA `(.L_x_15) ;  /* 0x0000000000107947 */ /* 0x000fec0003800000 */
.L_x_14:
[----:B------:R-:W-:-:S04]  /*09c0*/  LOP3.LUT R0, R0, 0x80000000, RZ, 0xc0, !PT ;  /* 0x8000000000007812 */ /* 0x000fc800078ec0ff */
[----:B------:R-:W-:Y:S01]  /*09d0*/  LOP3.LUT R0, R0, 0x7f800000, RZ, 0xfc, !PT ;  /* 0x7f80000000007812 */ /* 0x000fe200078efcff */
[----:B------:R-:W-:Y:S06]  /*09e0*/  BRA `(.L_x_15) ;  /* 0x0000000000047947 */ /* 0x000fec0003800000 */
.L_x_13:
[----:B------:R-:W-:-:S07]  /*09f0*/  IMAD R0, R6, 0x800000, R0 ;  /* 0x0080000006007824 */ /* 0x000fce00078e0200 */
.L_x_15:
[----:B------:R-:W-:Y:S05]  /*0a00*/  BSYNC.RECONVERGENT B2 ;  /* 0x0000000000027941 */ /* 0x000fea0003800200 */
.L_x_12:
[----:B------:R-:W-:Y:S05]  /*0a10*/  BRA `(.L_x_16) ;  /* 0x0000000000207947 */ /* 0x000fea0003800000 */
.L_x_11:
[----:B------:R-:W-:-:S04]  /*0a20*/  LOP3.LUT R0, R3, 0x80000000, R0, 0x48, !PT ;  /* 0x8000000003007812 */ /* 0x000fc800078e4800 */
[----:B------:R-:W-:Y:S01]  /*0a30*/  LOP3.LUT R0, R0, 0x7f800000, RZ, 0xfc, !PT ;  /* 0x7f80000000007812 */ /* 0x000fe200078efcff */
[----:B------:R-:W-:Y:S06]  /*0a40*/  BRA `(.L_x_16) ;  /* 0x0000000000147947 */ /* 0x000fec0003800000 */
.L_x_10:
[----:B------:R-:W-:Y:S01]  /*0a50*/  LOP3.LUT R0, R3, 0x80000000, R0, 0x48, !PT ;  /* 0x8000000003007812 */ /* 0x000fe200078e4800 */
[----:B------:R-:W-:Y:S06]  /*0a60*/  BRA `(.L_x_16) ;  /* 0x00000000000c7947 */ /* 0x000fec0003800000 */
.L_x_9:
[----:B------:R-:W0:Y:S01]  /*0a70*/  MUFU.RSQ R0, -QNAN ;  /* 0xffc0000000007908 */ /* 0x000e220000001400 */
[----:B------:R-:W-:Y:S05]  /*0a80*/  BRA `(.L_x_16) ;  /* 0x0000000000047947 */ /* 0x000fea0003800000 */
.L_x_8:
[----:B------:R-:W-:-:S07]  /*0a90*/  FADD.FTZ R0, R0, R3 ;  /* 0x0000000300007221 */ /* 0x000fce0000010000 */
.L_x_16:
[----:B------:R-:W-:Y:S05]  /*0aa0*/  BSYNC.RECONVERGENT B1 ;  /* 0x0000000000017941 */ /* 0x000fea0003800200 */
.L_x_6:
[----:B------:R-:W-:-:S04]  /*0ab0*/  IMAD.MOV.U32 R5, RZ, RZ, 0x0 ;  /* 0x00000000ff057424 */ /* 0x000fc800078e00ff */
[----:B0-----:R-:W-:Y:S05]  /*0ac0*/  RET.REL.NODEC R4 `(loss_back) ;  /* 0xfffffff4044c7950 */ /* 0x001fea0003c3ffff */
.L_x_17:
[----:B------:R-:W-:-:S00]  /*0ad0*/  BRA `(.L_x_17) ;  /* 0xfffffffc00fc7947 */ /* 0x000fc0000383ffff */
[----:B------:R-:W-:-:S00]  /*0ae0*/  NOP ;  /* 0x0000000000007918 */ /* 0x000fc00000000000 */
        /* <DEDUP_REMOVED lines=9> */
.L_x_31:


//--------------------- .text.loss                --------------------------
	.section	.text.loss,"ax",@progbits
	.align	128
        .global         loss
        .type           loss,@function
        .size           loss,(.L_x_32 - loss)
        .other          loss,@"STO_CUDA_ENTRY STV_DEFAULT"
loss:
.text.loss:
        /* <DEDUP_REMOVED lines=11> */
[----:B------:R-:W0:Y:S01]  /*00b0*/  LDCU UR14, c[0x0][0x39c] ;  /* 0x00007380ff0e77ac */ /* 0x000e220008000800 */
[----:B------:R-:W-:Y:S01]  /*00c0*/  HFMA2 R7, -RZ, RZ, 0, 0 ;  /* 0x00000000ff077431 */ /* 0x000fe200000001ff */
[----:B------:R-:W1:Y:S01]  /*00d0*/  LDCU.64 UR12, c[0x0][0x358] ;  /* 0x00006b00ff0c77ac */ /* 0x000e620008000a00 */
[----:B0-----:R-:W-:-:S09]  /*00e0*/  UISETP.GE.AND UP0, UPT, UR14, 0x1, UPT ;  /* 0x000000010e00788c */ /* 0x001fd2000bf06270 */
[----:B-1----:R-:W-:Y:S05]  /*00f0*/  BRA.U !UP0, `(.L_x_18) ;  /* 0x0000000d08287547 */ /* 0x002fea000b800000 */
[----:B------:R-:W-:Y:S01]  /*0100*/  UISETP.NE.AND UP0, UPT, UR14, 0x1, UPT ;  /* 0x000000010e00788c */ /* 0x000fe2000bf05270 */
[----:B------:R-:W-:Y:S01]  /*0110*/  MOV R7, RZ ;  /* 0x000000ff00077202 */ /* 0x000fe20000000f00 */
[----:B------:R-:W-:Y:S01]  /*0120*/  UMOV UR4, URZ ;  /* 0x000000ff00047c82 */ /* 0x000fe20008000000 */
[----:B------:R-:W-:-:S06]  /*0130*/  UMOV UR5, URZ ;  /* 0x000000ff00057c82 */ /* 0x000fcc0008000000 */
[----:B------:R-:W-:Y:S05]  /*0140*/  BRA.U !UP0, `(.L_x_19) ;  /* 0x0000000908007547 */ /* 0x000fea000b800000 */
[----:B------:R-:W0:Y:S01]  /*0150*/  LDCU.128 UR8, c[0x0][0x380] ;  /* 0x00007000ff0877ac */ /* 0x000e220008000c00 */
[----:B------:R-:W-:Y:S01]  /*0160*/  MOV R7, RZ ;  /* 0x000000ff00077202 */ /* 0x000fe20000000f00 */
[----:B------:R-:W-:Y:S02]  /*0170*/  ULOP3.LUT UR4, UR14, 0x7ffffffe, URZ, 0xc0, !UPT ;  /* 0x7ffffffe0e047892 */ /* 0x000fe4000f8ec0ff */
[----:B0-----:R-:W-:Y:S02]  /*0180*/  UIADD3 UR7, UP0, UPT, UR10, 0x4, URZ ;  /* 0x000000040a077890 */ /* 0x001fe4000ff1e0ff */
[----:B------:R-:W-:Y:S02]  /*0190*/  UIADD3 UR5, UP1, UPT, UR8, 0x4, URZ ;  /* 0x0000000408057890 */ /* 0x000fe4000ff3e0ff */
[----:B------:R-:W-:Y:S02]  /*01a0*/  UIADD3.X UR8, UPT, UPT, URZ, UR11, URZ, UP0, !UPT ;  /* 0x0000000bff087290 */ /* 0x000fe400087fe4ff */
[----:B------:R-:W-:Y:S01]  /*01b0*/  UIADD3.X UR6, UPT, UPT, URZ, UR9, URZ, UP1, !UPT ;  /* 0x00000009ff067290 */ /* 0x000fe20008ffe4ff */
[----:B------:R-:W-:Y:S01]  /*01c0*/  MOV R2, UR7 ;  /* 0x0000000700027c02 */ /* 0x000fe20008000f00 */
[----:B------:R-:W-:Y:S01]  /*01d0*/  UIADD3 UR9, UPT, UPT, -UR4, URZ, URZ ;  /* 0x000000ff04097290 */ /* 0x000fe2000fffe1ff */
[----:B------:R-:W-:Y:S01]  /*01e0*/  MOV R4, UR5 ;  /* 0x0000000500047c02 */ /* 0x000fe20008000f00 */
[----:B------:R-:W-:-:S02]  /*01f0*/  IMAD.U32 R3, RZ, RZ, UR8 ;  /* 0x00000008ff037e24 */ /* 0x000fc4000f8e00ff */
[----:B------:R-:W-:-:S08]  /*0200*/  MOV R5, UR6 ;  /* 0x0000000600057c02 */ /* 0x000fd00008000f00 */
.L_x_20:
[----:B------:R-:W2:Y:S04]  /*0210*/  LDG.E R13, desc[UR12][R4.64+-0x4] ;  /* 0xfffffc0c040d7981 */ /* 0x000ea8000c1e1900 */
[----:B------:R-:W3:Y:S04]  /*0220*/  LDG.E R11, desc[UR12][R4.64] ;  /* 0x0000000c040b7981 */ /* 0x000ee8000c1e1900 */
[----:B------:R-:W4:Y:S04]  /*0230*/  LDG.E R8, desc[UR12][R2.64+-0x4] ;  /* 0xfffffc0c02087981 */ /* 0x000f28000c1e1900 */
[----:B------:R-:W5:Y:S01]  /*0240*/  LDG.E R9, desc[UR12][R2.64] ;  /* 0x0000000c02097981 */ /* 0x000f62000c1e1900 */
[----:B------:R-:W-:Y:S01]  /*0250*/  HFMA2 R14, -RZ, RZ, 1.5048828125, 33.21875 ;  /* 0x3e055027ff0e7431 */ /* 0x000fe200000001ff */
[----:B------:R-:W-:-:S04]  /*0260*/  UIADD3 UR9, UPT, UPT, UR9, 0x2, URZ ;  /* 0x0000000209097890 */ /* 0x000fc8000fffe0ff */
[----:B------:R-:W-:Y:S01]  /*0270*/  UISETP.NE.AND UP0, UPT, UR9, URZ, UPT ;  /* 0x000000ff0900728c */ /* 0x000fe2000bf05270 */
[----:B--2---:R-:W-:-:S04]  /*0280*/  FMNMX R13, R13, 9.9999999600419720025e-13, !PT ;  /* 0x2b8cbccc0d0d7809 */ /* 0x004fc80007800000 */
[C---:B------:R-:W-:Y:S01]  /*0290*/  IADD3 R0, PT, PT, R13.reuse, -0x3f2aaaab, RZ ;  /* 0xc0d555550d007810 */ /* 0x040fe20007ffe0ff */
[----:B------:R-:W-:Y:S01]  /*02a0*/  FADD R10, -R13, 1 ;  /* 0x3f8000000d0a7421 */ /* 0x000fe20000000100 */
[----:B---3--:R-:W-:Y:S02]  /*02b0*/  FMNMX R11, R11, 9.9999999600419720025e-13, !PT ;  /* 0x2b8cbccc0b0b7809 */ /* 0x008fe40007800000 */
[----:B------:R-:W-:Y:S02]  /*02c0*/  LOP3.LUT R0, R0, 0xff800000, RZ, 0xc0, !PT ;  /* 0xff80000000007812 */ /* 0x000fe400078ec0ff */
[----:B------:R-:W-:Y:S01]  /*02d0*/  FSETP.GEU.AND P0, PT, R10, 1.175494350822287508e-38, PT ;  /* 0x008000000a00780b */ /* 0x000fe20003f0e000 */
[----:B------:R-:W-:Y:S01]  /*02e0*/  FADD R12, -R11, 1 ;  /* 0x3f8000000b0c7421 */ /* 0x000fe20000000100 */
[----:B------:R-:W-:Y:S02]  /*02f0*/  IADD3 R19, PT, PT, R13, -R0, RZ ;  /* 0x800000000d137210 */ /* 0x000fe40007ffe0ff */
[----:B------:R-:W-:-:S02]  /*0300*/  IADD3 R17, PT, PT, R11, -0x3f2aaaab, RZ ;  /* 0xc0d555550b117810 */ /* 0x000fc40007ffe0ff */
[----:B------:R-:W-:Y:S01]  /*0310*/  FSETP.GEU.AND P1, PT, R12, 1.175494350822287508e-38, PT ;  /* 0x008000000c00780b */ /* 0x000fe20003f2e000 */
[----:B------:R-:W-:Y:S01]  /*0320*/  FADD R19, R19, -1 ;  /* 0xbf80000013137421 */ /* 0x000fe20000000000 */
[----:B------:R-:W-:-:S03]  /*0330*/  I2FP.F32.S32 R0, R0 ;  /* 0x0000000000007245 */ /* 0x000fc60000201400 */
[C---:B------:R-:W-:Y:S02]  /*0340*/  FFMA R16, R19.reuse, -R14, 0.14084610342979431152 ;  /* 0x3e1039f613107423 */ /* 0x040fe4000000080e */
[----:B------:R-:W-:Y:S02]  /*0350*/  @!P0 FMUL R10, R10, 8388608 ;  /* 0x4b0000000a0a8820 */ /* 0x000fe40000400000 */
[C---:B------:R-:W-:Y:S02]  /*0360*/  FFMA R16, R19.reuse, R16, -0.12148627638816833496 ;  /* 0xbdf8cdcc13107423 */ /* 0x040fe40000000010 */
[C---:B------:R-:W-:Y:S01]  /*0370*/  VIADD R21, R10.reuse, 0xc0d55555 ;  /* 0xc0d555550a157836 */ /* 0x040fe20000000000 */
[----:B------:R-:W-:Y:S01]  /*0380*/  ISETP.GT.U32.AND P2, PT, R10, 0x7f7fffff, PT ;  /* 0x7f7fffff0a00780c */ /* 0x000fe20003f44070 */
[----:B------:R-:W-:Y:S01]  /*0390*/  FFMA R16, R19, R16, 0.13980610668659210205 ;  /* 0x3e0f295513107423 */ /* 0x000fe20000000010 */
[----:B------:R-:W-:Y:S02]  /*03a0*/  @!P1 FMUL R12, R12, 8388608 ;  /* 0x4b0000000c0c9820 */ /* 0x000fe40000400000 */
[----:B------:R-:W-:Y:S01]  /*03b0*/  LOP3.LUT R21, R21, 0xff800000, RZ, 0xc0, !PT ;  /* 0xff80000015157812 */ /* 0x000fe200078ec0ff */
[----:B------:R-:W-:-:S03]  /*03c0*/  FFMA R16, R19, R16, -0.16684235632419586182 ;  /* 0xbe2ad8b913107423 */ /* 0x000fc60000000010 */
[-C--:B------:R-:W-:Y:S01]  /*03d0*/  IADD3 R15, PT, PT, R10, -R21.reuse, RZ ;  /* 0x800000150a0f7210 */ /* 0x080fe20007ffe0ff */
[----:B------:R-:W-:Y:S01]  /*03e0*/  FFMA R16, R19, R16, 0.20012299716472625732 ;  /* 0x3e4ced0b13107423 */ /* 0x000fe20000000010 */
[----:B------:R-:W-:-:S03]  /*03f0*/  I2FP.F32.S32 R21, R21 ;  /* 0x0000001500157245 */ /* 0x000fc60000201400 */
[----:B------:R-:W-:Y:S01]  /*0400*/  FFMA R18, R19, R16, -0.24999669194221496582 ;  /* 0xbe7fff2213127423 */ /* 0x000fe20000000010 */
[----:B------:R-:W-:Y:S01]  /*0410*/  LOP3.LUT R16, R17, 0xff800000, RZ, 0xc0, !PT ;  /* 0xff80000011107812 */ /* 0x000fe200078ec0ff */
[----:B------:R-:W-:Y:S01]  /*0420*/  FADD R15, R15, -1 ;  /* 0xbf8000000f0f7421 */ /* 0x000fe20000000000 */
[C---:B------:R-:W-:Y:S01]  /*0430*/  IADD3 R17, PT, PT, R12.reuse, -0x3f2aaaab, RZ ;  /* 0xc0d555550c117810 */ /* 0x040fe20007ffe0ff */
[----:B------:R-:W-:Y:S01]  /*0440*/  FFMA R20, R19, R18, 0.33333182334899902344 ;  /* 0x3eaaaa7813147423 */ /* 0x000fe20000000012 */
[----:B------:R-:W-:Y:S01]  /*0450*/  FSEL R18, RZ, -23, P0 ;  /* 0xc1b80000ff127808 */ /* 0x000fe20000000000 */
[----:B------:R-:W-:Y:S01]  /*0460*/  FFMA R22, R15, -R14, 0.14084610342979431152 ;  /* 0x3e1039f60f167423 */ /* 0x000fe2000000080e */
[----:B------:R-:W-:Y:S01]  /*0470*/  LOP3.LUT R17, R17, 0xff800000, RZ, 0xc0, !PT ;  /* 0xff80000011117812 */ /* 0x000fe200078ec0ff */
[----:B------:R-:W-:Y:S01]  /*0480*/  FFMA R20, R19, R20, -0.5 ;  /* 0xbf00000013147423 */ /* 0x000fe20000000014 */
[----:B------:R-:W-:Y:S01]  /*0490*/  IADD3 R23, PT, PT, R11, -R16, RZ ;  /* 0x800000100b177210 */ /* 0x000fe20007ffe0ff */
[----:B------:R-:W-:Y:S01]  /*04a0*/  FFMA R18, R21, 1.1920928955078125e-07, R18 ;  /* 0x3400000015127823 */ /* 0x000fe20000000012 */
[----:B------:R-:W-:Y:S01]  /*04b0*/  FFMA R22, R15, R22, -0.12148627638816833496 ;  /* 0xbdf8cdcc0f167423 */ /* 0x000fe20000000016 */
[----:B------:R-:W-:Y:S01]  /*04c0*/  FMUL R20, R19, R20 ;  /* 0x0000001413147220 */ /* 0x000fe20000400000 */
[----:B------:R-:W-:Y:S01]  /*04d0*/  IMAD.IADD R24, R12, 0x1, -R17 ;  /* 0x000000010c187824 */ /* 0x000fe200078e0a11 */
[----:B------:R-:W-:Y:S01]  /*04e0*/  ISETP.GT.U32.AND P0, PT, R13, 0x7f7fffff, PT ;  /* 0x7f7fffff0d00780c */ /* 0x000fe20003f04070 */
[----:B------:R-:W-:Y:S01]  /*04f0*/  FFMA R22, R15, R22, 0.13980610668659210205 ;  /* 0x3e0f29550f167423 */ /* 0x000fe20000000016 */
[----:B------:R-:W-:Y:S01]  /*0500*/  FFMA R20, R19, R20, R19 ;  /* 0x0000001413147223 */ /* 0x000fe20000000013 */
[----:B------:R-:W-:Y:S01]  /*0510*/  FADD R19, R23, -1 ;  /* 0xbf80000017137421 */ /* 0x000fe20000000000 */
[----:B------:R-:W-:Y:S01]  /*0520*/  FADD R21, R24, -1 ;  /* 0xbf80000018157421 */ /* 0x000fe20000000000 */
[----:B------:R-:W-:Y:S01]  /*0530*/  FFMA R22, R15, R22, -0.16684235632419586182 ;  /* 0xbe2ad8b90f167423 */ /* 0x000fe20000000016 */
[----:B------:R-:W-:Y:S01]  /*0540*/  FFMA R23, R0, 1.1920928955078125e-07, RZ ;  /* 0x3400000000177823 */ /* 0x000fe200000000ff */
[-C--:B------:R-:W-:Y:S01]  /*0550*/  FFMA R24, R19, -R14.reuse, 0.14084610342979431152 ;  /* 0x3e1039f613187423 */ /* 0x080fe2000000080e */
[----:B------:R-:W-:Y:S01]  /*0560*/  FFMA R14, R21, -R14, 0.14084610342979431152 ;  /* 0x3e1039f6150e7423 */ /* 0x000fe2000000080e */
[----:B------:R-:W-:Y:S01]  /*0570*/  FFMA R22, R15, R22, 0.20012299716472625732 ;  /* 0x3e4ced0b0f167423 */ /* 0x000fe20000000016 */
[----:B------:R-:W-:Y:S01]  /*0580*/  FFMA R20, R23, 0.69314718246459960938, R20 ;  /* 0x3f31721817147823 */ /* 0x000fe20000000014 */
[----:B------:R-:W-:Y:S01]  /*0590*/  FFMA R24, R19, R24, -0.12148627638816833496 ;  /* 0xbdf8cdcc13187423 */ /* 0x000fe20000000018 */
[----:B------:R-:W-:Y:S01]  /*05a0*/  FFMA R26, R21, R14, -0.12148627638816833496 ;  /* 0xbdf8cdcc151a7423 */ /* 0x000fe2000000000e */
[----:B------:R-:W-:Y:S01]  /*05b0*/  FFMA R22, R15, R22, -0.24999669194221496582 ;  /* 0xbe7fff220f167423 */ /* 0x000fe20000000016 */
[----:B------:R-:W-:Y:S01]  /*05c0*/  MOV R14, 0x7f800000 ;  /* 0x7f800000000e7802 */ /* 0x000fe20000000f00 */
[----:B------:R-:W-:Y:S01]  /*05d0*/  FFMA R24, R19, R24, 0.13980610668659210205 ;  /* 0x3e0f295513187423 */ /* 0x000fe20000000018 */
[----:B------:R-:W-:Y:S01]  /*05e0*/  FFMA R26, R21, R26, 0.13980610668659210205 ;  /* 0x3e0f2955151a7423 */ /* 0x000fe2000000001a */
[----:B------:R-:W-:Y:S01]  /*05f0*/  FFMA R22, R15, R22, 0.33333182334899902344 ;  /* 0x3eaaaa780f167423 */ /* 0x000fe20000000016 */
[----:B------:R-:W-:Y:S01]  /*0600*/  I2FP.F32.S32 R0, R16 ;  /* 0x0000001000007245 */ /* 0x000fe20000201400 */
[----:B------:R-:W-:Y:S01]  /*0610*/  FFMA R24, R19, R24, -0.16684235632419586182 ;  /* 0xbe2ad8b913187423 */ /* 0x000fe20000000018 */
[----:B------:R-:W-:Y:S01]  /*0620*/  FFMA R26, R21, R26, -0.16684235632419586182 ;  /* 0xbe2ad8b9151a7423 */ /* 0x000fe2000000001a */
[----:B------:R-:W-:Y:S01]  /*0630*/  FFMA R22, R15, R22, -0.5 ;  /* 0xbf0000000f167423 */ /* 0x000fe20000000016 */
[----:B------:R-:W-:Y:S01]  /*0640*/  @P0 FFMA R20, R13, R14, +INF ;  /* 0x7f8000000d140423 */ /* 0x000fe2000000000e */
[----:B------:R-:W-:Y:S01]  /*0650*/  FFMA R24, R19, R24, 0.20012299716472625732 ;  /* 0x3e4ced0b13187423 */ /* 0x000fe20000000018 */
[----:B------:R-:W-:Y:S01]  /*0660*/  FFMA R26, R21, R26, 0.20012299716472625732 ;  /* 0x3e4ced0b151a7423 */ /* 0x000fe2000000001a */
[----:B------:R-:W-:Y:S01]  /*0670*/  FMUL R22, R15, R22 ;  /* 0x000000160f167220 */ /* 0x000fe20000400000 */
[----:B------:R-:W-:Y:S01]  /*0680*/  ISETP.GT.U32.AND P0, PT, R11, 0x7f7fffff, PT ;  /* 0x7f7fffff0b00780c */ /* 0x000fe20003f04070 */
[----:B------:R-:W-:Y:S01]  /*0690*/  FFMA R24, R19, R24, -0.24999669194221496582 ;  /* 0xbe7fff2213187423 */ /* 0x000fe20000000018 */
[----:B------:R-:W-:Y:S01]  /*06a0*/  FFMA R26, R21, R26, -0.24999669194221496582 ;  /* 0xbe7fff22151a7423 */ /* 0x000fe2000000001a */
[----:B------:R-:W-:Y:S01]  /*06b0*/  FSEL R13, RZ, -23, P1 ;  /* 0xc1b80000ff0d7808 */ /* 0x000fe20000800000 */
[----:B------:R-:W-:Y:S01]  /*06c0*/  FFMA R15, R15, R22, R15 ;  /* 0x000000160f0f7223 */ /* 0x000fe2000000000f */
[----:B------:R-:W-:Y:S01]  /*06d0*/  FFMA R24, R19, R24, 0.33333182334899902344 ;  /* 0x3eaaaa7813187423 */ /* 0x000fe20000000018 */
[----:B------:R-:W-:Y:S01]  /*06e0*/  FFMA R26, R21, R26, 0.33333182334899902344 ;  /* 0x3eaaaa78151a7423 */ /* 0x000fe2000000001a */
[----:B------:R-:W-:Y:S01]  /*06f0*/  ISETP.GT.U32.AND P1, PT, R12, 0x7f7fffff, PT ;  /* 0x7f7fffff0c00780c */ /* 0x000fe20003f24070 */
[----:B------:R-:W-:Y:S01]  /*0700*/  FFMA R18, R18, 0.69314718246459960938, R15 ;  /* 0x3f31721812127823 */ /* 0x000fe2000000000f */
[----:B------:R-:W-:Y:S01]  /*0710*/  FFMA R24, R19, R24, -0.5 ;  /* 0xbf00000013187423 */ /* 0x000fe20000000018 */
[----:B------:R-:W-:Y:S01]  /*0720*/  FFMA R26, R21, R26, -0.5 ;  /* 0xbf000000151a7423 */ /* 0x000fe2000000001a */
[----:B------:R-:W-:Y:S01]  /*0730*/  I2FP.F32.S32 R22, R17 ;  /* 0x0000001100167245 */ /* 0x000fe20000201400 */
[----:B------:R-:W-:Y:S01]  /*0740*/  FFMA R0, R0, 1.1920928955078125e-07, RZ ;  /* 0x3400000000007823 */ /* 0x000fe200000000ff */
[----:B------:R-:W-:Y:S01]  /*0750*/  FMUL R24, R19, R24 ;  /* 0x0000001813187220 */ /* 0x000fe20000400000 */
[----:B------:R-:W-:Y:S01]  /*0760*/  FMUL R26, R21, R26 ;  /* 0x0000001a151a7220 */ /* 0x000fe20000400000 */
[----:B------:R-:W-:Y:S01]  /*0770*/  @P2 FFMA R18, R10, R14, +INF ;  /* 0x7f8000000a122423 */ /* 0x000fe2000000000e */
[----:B------:R-:W-:Y:S01]  /*0780*/  FFMA R13, R22, 1.1920928955078125e-07, R13 ;  /* 0x34000000160d7823 */ /* 0x000fe2000000000d */
[----:B------:R-:W-:Y:S01]  /*0790*/  FFMA R19, R19, R24, R19 ;  /* 0x0000001813137223 */ /* 0x000fe20000000013 */
[----:B------:R-:W-:Y:S01]  /*07a0*/  FFMA R26, R21, R26, R21 ;  /* 0x0000001a151a7223 */ /* 0x000fe20000000015 */
[----:B------:R-:W-:-:S02]  /*07b0*/  FSETP.NEU.AND P2, PT, R10, RZ, PT ;  /* 0x000000ff0a00720b */ /* 0x000fc40003f4d000 */
[----:B------:R-:W-:Y:S01]  /*07c0*/  FFMA R0, R0, 0.69314718246459960938, R19 ;  /* 0x3f31721800007823 */ /* 0x000fe20000000013 */
[----:B------:R-:W-:Y:S01]  /*07d0*/  FFMA R26, R13, 0.69314718246459960938, R26 ;  /* 0x3f3172180d1a7823 */ /* 0x000fe2000000001a */
[----:B------:R-:W-:Y:S01]  /*07e0*/  FMNMX R13, R20, -100, !PT ;  /* 0xc2c80000140d7809 */ /* 0x000fe20007800000 */
[-C--:B------:R-:W-:Y:S01]  /*07f0*/  @P0 FFMA R0, R11, R14.reuse, +INF ;  /* 0x7f8000000b000423 */ /* 0x080fe2000000000e */
[----:B------:R-:W-:Y:S01]  /*0800*/  FMNMX R18, R18, -100, !PT ;  /* 0xc2c8000012127809 */ /* 0x000fe20007800000 */
[----:B------:R-:W-:Y:S01]  /*0810*/  @P1 FFMA R26, R12, R14, +INF ;  /* 0x7f8000000c1a1423 */ /* 0x000fe2000000000e */
[----:B----4-:R-:W-:Y:S01]  /*0820*/  FADD R11, R8, -1 ;  /* 0xbf800000080b7421 */ /* 0x010fe20000000000 */
[----:B------:R-:W-:Y:S01]  /*0830*/  FMUL R13, R13, R8 ;  /* 0x000000080d0d7220 */ /* 0x000fe20000400000 */
[----:B------:R-:W-:Y:S02]  /*0840*/  FSEL R18, R18, -100, P2 ;  /* 0xc2c8000012127808 */ /* 0x000fe40001000000 */
[----:B------:R-:W-:-:S02]  /*0850*/  FMNMX R0, R0, -100, !PT ;  /* 0xc2c8000000007809 */ /* 0x000fc40007800000 */
[----:B------:R-:W-:Y:S01]  /*0860*/  FSETP.NEU.AND P0, PT, R12, RZ, PT ;  /* 0x000000ff0c00720b */ /* 0x000fe20003f0d000 */
[----:B------:R-:W-:Y:S01]  /*0870*/  FFMA R18, R18, R11, -R13 ;  /* 0x0000000b12127223 */ /* 0x000fe2000000080d */
[----:B------:R-:W-:Y:S01]  /*0880*/  FMNMX R26, R26, -100, !PT ;  /* 0xc2c800001a1a7809 */ /* 0x000fe20007800000 */
[----:B-----5:R-:W-:Y:S01]  /*0890*/  FMUL R11, R0, R9 ;  /* 0x00000009000b7220 */ /* 0x020fe20000400000 */
[----:B------:R-:W-:Y:S01]  /*08a0*/  FADD R9, R9, -1 ;  /* 0xbf80000009097421 */ /* 0x000fe20000000000 */
[----:B------:R-:W-:Y:S01]  /*08b0*/  FADD R7, R18, R7 ;  /* 0x0000000712077221 */ /* 0x000fe20000000000 */
[----:B------:R-:W-:Y:S02]  /*08c0*/  FSEL R26, R26, -100, P0 ;  /* 0xc2c800001a1a7808 */ /* 0x000fe40000000000 */
[----:B------:R-:W-:Y:S02]  /*08d0*/  IADD3 R2, P0, PT, R2, 0x8, RZ ;  /* 0x0000000802027810 */ /* 0x000fe40007f1e0ff */
[----:B------:R-:W-:Y:S01]  /*08e0*/  IADD3 R4, P1, PT, R4, 0x8, RZ ;  /* 0x0000000804047810 */ /* 0x000fe20007f3e0ff */
[----:B------:R-:W-:Y:S01]  /*08f0*/  FFMA R26, R26, R9, -R11 ;  /* 0x000000091a1a7223 */ /* 0x000fe2000000080b */
[----:B------:R-:W-:-:S02]  /*0900*/  IADD3.X R3, PT, PT, RZ, R3, RZ, P0, !PT ;  /* 0x00000003ff037210 */ /* 0x000fc400007fe4ff */
[----:B------:R-:W-:Y:S01]  /*0910*/  IADD3.X R5, PT, PT, RZ, R5, RZ, P1, !PT ;  /* 0x00000005ff057210 */ /* 0x000fe20000ffe4ff */
[----:B------:R-:W-:Y:S01]  /*0920*/  FADD R7, R7, R26 ;  /* 0x0000001a07077221 */ /* 0x000fe20000000000 */
[----:B------:R-:W-:Y:S07]  /*0930*/  BRA.U UP0, `(.L_x_20) ;  /* 0xfffffff900347547 */ /* 0x000fee000b83ffff */
[----:B------:R-:W-:-:S05]  /*0940*/  UMOV UR5, URZ ;  /* 0x000000ff00057c82 */ /* 0x000fca0008000000 */
.L_x_19:
[----:B------:R-:W-:-:S04]  /*0950*/  ULOP3.LUT UR6, UR14, 0x1, URZ, 0xc0, !UPT ;  /* 0x000000010e067892 */ /* 0x000fc8000f8ec0ff */
[----:B------:R-:W-:-:S09]  /*0960*/  UISETP.NE.U32.AND UP0, UPT, UR6, 0x1, UPT ;  /* 0x000000010600788c */ /* 0x000fd2000bf05070 */
[----:B------:R-:W-:Y:S05]  /*0970*/  BRA.U UP0, `(.L_x_18) ;  /* 0x0000000500087547 */ /* 0x000fea000b800000 */
[----:B------:R-:W0:Y:S01]  /*0980*/  LDCU.128 UR8, c[0x0][0x380] ;  /* 0x00007000ff0877ac */ /* 0x000e220008000c00 */
[----:B------:R-:W-:Y:S02]  /*0990*/  USHF.L.U32 UR6, UR4, 0x2, URZ ;  /* 0x0000000204067899 */ /* 0x000fe400080006ff */
[----:B------:R-:W-:Y:S02]  /*09a0*/  USHF.L.U64.HI UR7, UR4, 0x2, UR5 ;  /* 0x0000000204077899 */ /* 0x000fe40008010205 */
[----:B0-----:R-:W-:-:S04]  /*09b0*/  UIADD3 UR4, UP0, UPT, UR6, UR8, URZ ;  /* 0x0000000806047290 */ /* 0x001fc8000ff1e0ff */
[----:B------:R-:W-:Y:S02]  /*09c0*/  UIADD3.X UR5, UPT, UPT, UR7, UR9, URZ, UP0, !UPT ;  /* 0x0000000907057290 */ /* 0x000fe400087fe4ff */
[----:B------:R-:W-:-:S04]  /*09d0*/  MOV R8, UR4 ;  /* 0x0000000400087c02 */ /* 0x000fc80008000f00 */
[----:B------:R-:W-:-:S05]  /*09e0*/  IMAD.U32 R9, RZ, RZ, UR5 ;  /* 0x00000005ff097e24 */ /* 0x000fca000f8e00ff */
[----:B------:R-:W2:Y:S01]  /*09f0*/  LDG.E R3, desc[UR12][R8.64] ;  /* 0x0000000c08037981 */ /* 0x000ea2000c1e1900 */
[----:B------:R-:W-:-:S04]  /*0a00*/  UIADD3 UR4, UP0, UPT, UR6, UR10, URZ ;  /* 0x0000000a06047290 */ /* 0x000fc8000ff1e0ff */
[----:B------:R-:W-:Y:S02]  /*0a10*/  UIADD3.X UR5, UPT, UPT, UR7, UR11, URZ, UP0, !UPT ;  /* 0x0000000b07057290 */ /* 0x000fe400087fe4ff */
[----:B------:R-:W-:-:S04]  /*0a20*/  MOV R10, UR4 ;  /* 0x00000004000a7c02 */ /* 0x000fc80008000f00 */
[----:B------:R-:W-:-:S05]  /*0a30*/  MOV R11, UR5 ;  /* 0x00000005000b7c02 */ /* 0x000fca0008000f00 */
[----:B------:R0:W3:Y:S02]  /*0a40*/  LDG.E R2, desc[UR12][R10.64] ;  /* 0x0000000c0a027981 */ /* 0x0000e4000c1e1900 */
[----:B0-----:R-:W-:Y:S01]  /*0a50*/  HFMA2 R10, -RZ, RZ, 1.5048828125, 33.21875 ;  /* 0x3e055027ff0a7431 */ /* 0x001fe200000001ff */
[----:B--2---:R-:W-:-:S04]  /*0a60*/  FMNMX R3, R3, 9.9999999600419720025e-13, !PT ;  /* 0x2b8cbccc03037809 */ /* 0x004fc80007800000 */
[C---:B------:R-:W-:Y:S01]  /*0a70*/  IADD3 R0, PT, PT, R3.reuse, -0x3f2aaaab, RZ ;  /* 0xc0d5555503007810 */ /* 0x040fe20007ffe0ff */
[C---:B------:R-:W-:Y:S01]  /*0a80*/  FADD R4, -R3.reuse, 1 ;  /* 0x3f80000003047421 */ /* 0x040fe20000000100 */
[----:B------:R-:W-:Y:S02]  /*0a90*/  ISETP.GT.U32.AND P0, PT, R3, 0x7f7fffff, PT ;  /* 0x7f7fffff0300780c */ /* 0x000fe40003f04070 */
[----:B------:R-:W-:Y:S02]  /*0aa0*/  LOP3.LUT R0, R0, 0xff800000, RZ, 0xc0, !PT ;  /* 0xff80000000007812 */ /* 0x000fe400078ec0ff */
[----:B------:R-:W-:-:S03]  /*0ab0*/  FSETP.GEU.AND P1, PT, R4, 1.175494350822287508e-38, PT ;  /* 0x008000000400780b */ /* 0x000fc60003f2e000 */
[----:B------:R-:W-:Y:S01]  /*0ac0*/  IMAD.IADD R8, R3, 0x1, -R0 ;  /* 0x0000000103087824 */ /* 0x000fe200078e0a00 */
[----:B------:R-:W-:-:S03]  /*0ad0*/  I2FP.F32.S32 R0, R0 ;  /* 0x0000000000007245 */ /* 0x000fc60000201400 */
[----:B------:R-:W-:Y:S02]  /*0ae0*/  FADD R8, R8, -1 ;  /* 0xbf80000008087421 */ /* 0x000fe40000000000 */
[----:B------:R-:W-:Y:S02]  /*0af0*/  FFMA R0, R0, 1.1920928955078125e-07, RZ ;  /* 0x3400000000007823 */ /* 0x000fe400000000ff */
[----:B------:R-:W-:Y:S02]  /*0b00*/  FFMA R9, R8, -R10, 0.14084610342979431152 ;  /* 0x3e1039f608097423 */ /* 0x000fe4000000080a */
[----:B------:R-:W-:Y:S02]  /*0b10*/  @!P1 FMUL R4, R4, 8388608 ;  /* 0x4b00000004049820 */ /* 0x000fe40000400000 */
[----:B------:R-:W-:-:S03]  /*0b20*/  FFMA R9, R8, R9, -0.12148627638816833496 ;  /* 0xbdf8cdcc08097423 */ /* 0x000fc60000000009 */
[----:B------:R-:W-:Y:S01]  /*0b30*/  IADD3 R5, PT, PT, R4, -0x3f2aaaab, RZ ;  /* 0xc0d5555504057810 */ /* 0x000fe20007ffe0ff */
[----:B------:R-:W-:-:S03]  /*0b40*/  FFMA R9, R8, R9, 0.13980610668659210205 ;  /* 0x3e0f295508097423 */ /* 0x000fc60000000009 */
[----:B------:R-:W-:Y:S01]  /*0b50*/  LOP3.LUT R13, R5, 0xff800000, RZ, 0xc0, !PT ;  /* 0xff800000050d7812 */ /* 0x000fe200078ec0ff */
[----:B------:R-:W-:-:S03]  /*0b60*/  FFMA R9, R8, R9, -0.16684235632419586182 ;  /* 0xbe2ad8b908097423 */ /* 0x000fc60000000009 */
[----:B------:R-:W-:Y:S01]  /*0b70*/  IADD3 R5, PT, PT, R4, -R13, RZ ;  /* 0x8000000d04057210 */ /* 0x000fe20007ffe0ff */
[----:B------:R-:W-:Y:S01]  /*0b80*/  FFMA R9, R8, R9, 0.20012299716472625732 ;  /* 0x3e4ced0b08097423 */ /* 0x000fe20000000009 */
[----:B------:R-:W-:-:S03]  /*0b90*/  I2FP.F32.S32 R13, R13 ;  /* 0x0000000d000d7245 */ /* 0x000fc60000201400 */
[----:B------:R-:W-:Y:S01]  /*0ba0*/  FADD R5, R5, -1 ;  /* 0xbf80000005057421 */ /* 0x000fe20000000000 */
[----:B------:R-:W-:-:S03]  /*0bb0*/  FFMA R9, R8, R9, -0.24999669194221496582 ;  /* 0xbe7fff2208097423 */ /* 0x000fc60000000009 */
[----:B------:R-:W-:Y:S01]  /*0bc0*/  FFMA R10, R5, -R10, 0.14084610342979431152 ;  /* 0x3e1039f6050a7423 */ /* 0x000fe2000000080a */
[----:B------:R-:W-:-:S03]  /*0bd0*/  FFMA R9, R8, R9, 0.33333182334899902344 ;  /* 0x3eaaaa7808097423 */ /* 0x000fc60000000009 */
[----:B------:R-:W-:Y:S01]  /*0be0*/  FFMA R10, R5, R10, -0.12148627638816833496 ;  /* 0xbdf8cdcc050a7423 */ /* 0x000fe2000000000a */
[----:B------:R-:W-:-:S03]  /*0bf0*/  FFMA R9, R8, R9, -0.5 ;  /* 0xbf00000008097423 */ /* 0x000fc60000000009 */
[----:B------:R-:W-:Y:S01]  /*0c00*/  FFMA R10, R5, R10, 0.13980610668659210205 ;  /* 0x3e0f2955050a7423 */ /* 0x000fe2000000000a */
[----:B------:R-:W-:-:S03]  /*0c10*/  FMUL R9, R8, R9 ;  /* 0x0000000908097220 */ /* 0x000fc60000400000 */
[C---:B------:R-:W-:Y:S01]  /*0c20*/  FFMA R10, R5.reuse, R10, -0.16684235632419586182 ;  /* 0xbe2ad8b9050a7423 */ /* 0x040fe2000000000a */
[----:B------:R-:W-:Y:S01]  /*0c30*/  FFMA R9, R8, R9, R8 ;  /* 0x0000000908097223 */ /* 0x000fe20000000008 */
[----:B------:R-:W-:Y:S02]  /*0c40*/  MOV R8, 0x7f800000 ;  /* 0x7f80000000087802 */ /* 0x000fe40000000f00 */
[----:B------:R-:W-:Y:S01]  /*0c50*/  FFMA R10, R5, R10, 0.20012299716472625732 ;  /* 0x3e4ced0b050a7423 */ /* 0x000fe2000000000a */
[----:B------:R-:W-:Y:S02]  /*0c60*/  FFMA R0, R0, 0.69314718246459960938, R9 ;  /* 0x3f31721800007823 */ /* 0x000fe40000000009 */
[----:B------:R-:W-:Y:S01]  /*0c70*/  @P0 FFMA R0, R3, R8, +INF ;  /* 0x7f80000003000423 */ /* 0x000fe20000000008 */
[----:B------:R-:W-:Y:S01]  /*0c80*/  FFMA R10, R5, R10, -0.24999669194221496582 ;  /* 0xbe7fff22050a7423 */ /* 0x000fe2000000000a */
[----:B------:R-:W-:-:S03]  /*0c90*/  FSETP.NEU.AND P0, PT, R4, RZ, PT ;  /* 0x000000ff0400720b */ /* 0x000fc60003f0d000 */
[C---:B------:R-:W-:Y:S01]  /*0ca0*/  FFMA R12, R5.reuse, R10, 0.33333182334899902344 ;  /* 0x3eaaaa78050c7423 */ /* 0x040fe2000000000a */
[----:B------:R-:W-:Y:S02]  /*0cb0*/  FSEL R10, RZ, -23, P1 ;  /* 0xc1b80000ff0a7808 */ /* 0x000fe40000800000 */
[----:B------:R-:W-:Y:S01]  /*0cc0*/  ISETP.GT.U32.AND P1, PT, R4, 0x7f7fffff, PT ;  /* 0x7f7fffff0400780c */ /* 0x000fe20003f24070 */
[----:B------:R-:W-:Y:S01]  /*0cd0*/  FFMA R12, R5, R12, -0.5 ;  /* 0xbf000000050c7423 */ /* 0x000fe2000000000c */
[----:B------:R-:W-:Y:S01]  /*0ce0*/  FMNMX R3, R0, -100, !PT ;  /* 0xc2c8000000037809 */ /* 0x000fe20007800000 */
[----:B------:R-:W-:Y:S01]  /*0cf0*/  FFMA R10, R13, 1.1920928955078125e-07, R10 ;  /* 0x340000000d0a7823 */ /* 0x000fe2000000000a */
[----:B---3--:R-:W-:Y:S01]  /*0d00*/  FADD R0, R2, -1 ;  /* 0xbf80000002007421 */ /* 0x008fe20000000000 */
[----:B------:R-:W-:Y:S02]  /*0d10*/  FMUL R12, R5, R12 ;  /* 0x0000000c050c7220 */ /* 0x000fe40000400000 */
[----:B------:R-:W-:-:S02]  /*0d20*/  FMUL R2, R3, R2 ;  /* 0x0000000203027220 */ /* 0x000fc40000400000 */
[----:B------:R-:W-:-:S04]  /*0d30*/  FFMA R5, R5, R12, R5 ;  /* 0x0000000c05057223 */ /* 0x000fc80000000005 */
[----:B------:R-:W-:Y:S01]  /*0d40*/  FFMA R5, R10, 0.69314718246459960938, R5 ;  /* 0x3f3172180a057823 */ /* 0x000fe20000000005 */
[----:B------:R-:W-:-:S05]  /*0d50*/  @P1 FFMA R5, R4, R8, +INF ;  /* 0x7f80000004051423 */ /* 0x000fca0000000008 */
[----:B------:R-:W-:-:S04]  /*0d60*/  FMNMX R5, R5, -100, !PT ;  /* 0xc2c8000005057809 */ /* 0x000fc80007800000 */
[----:B------:R-:W-:-:S05]  /*0d70*/  FSEL R5, R5, -100, P0 ;  /* 0xc2c8000005057808 */ /* 0x000fca0000000000 */
[----:B------:R-:W-:-:S04]  /*0d80*/  FFMA R0, R5, R0, -R2 ;  /* 0x0000000005007223 */ /* 0x000fc80000000802 */
[----:B------:R-:W-:-:S07]  /*0d90*/  FADD R7, R7, R0 ;  /* 0x0000000007077221 */ /* 0x000fce0000000000 */
.L_x_18:
[----:B------:R-:W-:-:S04]  /*0da0*/  I2FP.F32.S32 R4, UR14 ;  /* 0x0000000e00047c45 */ /* 0x000fc80008201400 */
        /* <DEDUP_REMOVED lines=8> */
[----:B------:R-:W-:Y:S02]  /*0e30*/  MOV R3, R7 ;  /* 0x0000000700037202 */ /* 0x000fe40000000f00 */
[----:B------:R-:W-:-:S07]  /*0e40*/  MOV R2, 0xe60 ;  /* 0x00000e6000027802 */ /* 0x000fce0000000f00 */
[----:B------:R-:W-:Y:S05]  /*0e50*/  CALL.REL.NOINC `($__internal_1_$__cuda_sm3x_div_rn_noftz_f32_slowpath) ;  /* 0x0000000000147944 */ /* 0x000fea0003c00000 */
[----:B------:R-:W-:-:S07]  /*0e60*/  IMAD.MOV.U32 R5, RZ, RZ, R0 ;  /* 0x000000ffff057224 */ /* 0x000fce00078e0000 */
.L_x_21:
[----:B------:R-:W0:Y:S02]  /*0e70*/  LDC.64 R2, c[0x0][0x390] ;  /* 0x0000e400ff027b82 */ /* 0x000e240000000a00 */
[----:B0-----:R-:W-:-:S05]  /*0e80*/  IMAD.WIDE R6, R6, 0x4, R2 ;  /* 0x0000000406067825 */ /* 0x001fca00078e0202 */
[----:B------:R-:W-:Y:S01]  /*0e90*/  STG.E desc[UR12][R6.64], R5 ;  /* 0x0000000506007986 */ /* 0x000fe2000c10190c */
[----:B------:R-:W-:Y:S05]  /*0ea0*/  EXIT ;  /* 0x000000000000794d */ /* 0x000fea0003800000 */
        .weak           $__internal_1_$__cuda_sm3x_div_rn_noftz_f32_slowpath
        .type           $__internal_1_$__cuda_sm3x_div_rn_noftz_f32_slowpath,@function
        .size           $__internal_1_$__cuda_sm3x_div_rn_noftz_f32_slowpath,(.L_x_32 - $__internal_1_$__cuda_sm3x_div_rn_noftz_f32_slowpath)
$__internal_1_$__cuda_sm3x_div_rn_noftz_f32_slowpath:
[----:B------:R-:W-:Y:S02]  /*0eb0*/  SHF.R.U32.HI R5, RZ, 0x17, R4 ;  /* 0x00000017ff057819 */ /* 0x000fe40000011604 */
[----:B------:R-:W-:Y:S02]  /*0ec0*/  SHF.R.U32.HI R0, RZ, 0x17, R3 ;  /* 0x00000017ff007819 */ /* 0x000fe40000011603 */
[----:B------:R-:W-:Y:S02]  /*0ed0*/  LOP3.LUT R5, R5, 0xff, RZ, 0xc0, !PT ;  /* 0x000000ff05057812 */ /* 0x000fe400078ec0ff */
[----:B------:R-:W-:Y:S02]  /*0ee0*/  LOP3.LUT R10, R0, 0xff, RZ, 0xc0, !PT ;  /* 0x000000ff000a7812 */ /* 0x000fe400078ec0ff */
[----:B------:R-:W-:Y:S02]  /*0ef0*/  IADD3 R8, PT, PT, R5, -0x1, RZ ;  /* 0xffffffff05087810 */ /* 0x000fe40007ffe0ff */
[----:B------:R-:W-:-:S02]  /*0f00*/  IADD3 R9, PT, PT, R10, -0x1, RZ ;  /* 0xffffffff0a097810 */ /* 0x000fc40007ffe0ff */
[----:B------:R-:W-:-:S04]  /*0f10*/  ISETP.GT.U32.AND P0, PT, R8, 0xfd, PT ;  /* 0x000000fd0800780c */ /* 0x000fc80003f04070 */
[----:B------:R-:W-:-:S13]  /*0f20*/  ISETP.GT.U32.OR P0, PT, R9, 0xfd, P0 ;  /* 0x000000fd0900780c */ /* 0x000fda0000704470 */
[----:B------:R-:W-:Y:S01]  /*0f30*/  @!P0 MOV R7, RZ ;  /* 0x000000ff00078202 */ /* 0x000fe20000000f00 */
[----:B------:R-:W-:Y:S06]  /*0f40*/  @!P0 BRA `(.L_x_22) ;  /* 0x0000000000608947 */ /* 0x000fec0003800000 */
[----:B------:R-:W-:Y:S02]  /*0f50*/  FSETP.GTU.FTZ.AND P0, PT, |R3|, +INF , PT ;  /* 0x7f8000000300780b */ /* 0x000fe40003f1c200 */
[----:B------:R-:W-:Y:S02]  /*0f60*/  FSETP.GTU.FTZ.AND P1, PT, |R4|, +INF , PT ;  /* 0x7f8000000400780b */ /* 0x000fe40003f3c200 */
[----:B------:R-:W-:Y:S02]  /*0f70*/  MOV R0, R4 ;  /* 0x0000000400007202 */ /* 0x000fe40000000f00 */
        /* <DEDUP_REMOVED lines=16> */
[----:B------:R-:W-:Y:S01]  /*1080*/  @P0 MOV R7, RZ ;  /* 0x000000ff00070202 */ /* 0x000fe20000000f00 */
[----:B------:R-:W-:Y:S02]  /*1090*/  @!P0 IMAD.MOV.U32 R7, RZ, RZ, -0x40 ;  /* 0xffffffc0ff078424 */ /* 0x000fe400078e00ff */
[----:B------:R-:W-:Y:S01]  /*10a0*/  @!P0 FFMA R3, R3, 1.84467440737095516160e+19, RZ ;  /* 0x5f80000003038823 */ /* 0x000fe200000000ff */
[----:B------:R-:W-:Y:S02]  /*10b0*/  @!P1 FFMA R4, R0, 1.84467440737095516160e+19, RZ ;  /* 0x5f80000000049823 */ /* 0x000fe400000000ff */
[----:B------:R-:W-:-:S07]  /*10c0*/  @!P1 IADD3 R7, PT, PT, R7, 0x40, RZ ;  /* 0x0000004007079810 */ /* 0x000fce0007ffe0ff */
.L_x_22:
[----:B------:R-:W-:-:S04]  /*10d0*/  LEA R9, R5, 0xc0800000, 0x17 ;  /* 0xc080000005097811 */ /* 0x000fc800078eb8ff */
[----:B------:R-:W-:Y:S02]  /*10e0*/  IADD3 R9, PT, PT, -R9, R4, RZ ;  /* 0x0000000409097210 */ /* 0x000fe40007ffe1ff */
[----:B------:R-:W-:Y:S02]  /*10f0*/  IADD3 R4, PT, PT, R10, -0x7f, RZ ;  /* 0xffffff810a047810 */ /* 0x000fe40007ffe0ff */
[----:B------:R-:W0:Y:S01]  /*1100*/  MUFU.RCP R8, R9 ;  /* 0x0000000900087308 */ /* 0x000e220000001000 */
[----:B------:R-:W-:Y:S02]  /*1110*/  FADD.FTZ R11, -R9, -RZ ;  /* 0x800000ff090b7221 */ /* 0x000fe40000010100 */
[C---:B------:R-:W-:Y:S01]  /*1120*/  IMAD R0, R4.reuse, -0x800000, R3 ;  /* 0xff80000004007824 */ /* 0x040fe200078e0203 */
[----:B------:R-:W-:-:S04]  /*1130*/  IADD3 R4, PT, PT, R4, 0x7f, -R5 ;  /* 0x0000007f04047810 */ /* 0x000fc80007ffe805 */
[----:B------:R-:W-:Y:S01]  /*1140*/  IADD3 R4, PT, PT, R4, R7, RZ ;  /* 0x0000000704047210 */ /* 0x000fe20007ffe0ff */
[----:B0-----:R-:W-:-:S04]  /*1150*/  FFMA R13, R8, R11, 1 ;  /* 0x3f800000080d7423 */ /* 0x001fc8000000000b */
[----:B------:R-:W-:-:S04]  /*1160*/  FFMA R10, R8, R13, R8 ;  /* 0x0000000d080a7223 */ /* 0x000fc80000000008 */
[----:B------:R-:W-:-:S04]  /*1170*/  FFMA R3, R0, R10, RZ ;  /* 0x0000000a00037223 */ /* 0x000fc800000000ff */
[----:B------:R-:W-:-:S04]  /*1180*/  FFMA R8, R11, R3, R0 ;  /* 0x000000030b087223 */ /* 0x000fc80000000000 */
[----:B------:R-:W-:-:S04]  /*1190*/  FFMA R13, R10, R8, R3 ;  /* 0x000000080a0d7223 */ /* 0x000fc80000000003 */
[----:B------:R-:W-:-:S04]  /*11a0*/  FFMA R8, R11, R13, R0 ;  /* 0x0000000d0b087223 */ /* 0x000fc80000000000 */
[----:B------:R-:W-:-:S05]  /*11b0*/  FFMA R0, R10, R8, R13 ;  /* 0x000000080a007223 */ /* 0x000fca000000000d */
[----:B------:R-:W-:-:S04]  /*11c0*/  SHF.R.U32.HI R3, RZ, 0x17, R0 ;  /* 0x00000017ff037819 */ /* 0x000fc80000011600 */
[----:B------:R-:W-:-:S04]  /*11d0*/  LOP3.LUT R3, R3, 0xff, RZ, 0xc0, !PT ;  /* 0x000000ff03037812 */ /* 0x000fc800078ec0ff */
[----:B------:R-:W-:-:S05]  /*11e0*/  IADD3 R7, PT, PT, R3, R4, RZ ;  /* 0x0000000403077210 */ /* 0x000fca0007ffe0ff */
        /* <DEDUP_REMOVED lines=16> */
[----:B------:R-:W-:Y:S02]  /*12f0*/  IADD3 R8, PT, PT, R7, 0x20, RZ ;  /* 0x0000002007087810 */ /* 0x000fe40007ffe0ff */
[----:B------:R-:W-:-:S02]  /*1300*/  LOP3.LUT R5, R5, 0x800000, RZ, 0xfc, !PT ;  /* 0x0080000005057812 */ /* 0x000fc400078efcff */
[----:B------:R-:W-:Y:S02]  /*1310*/  IADD3 R7, PT, PT, -R7, RZ, RZ ;  /* 0x000000ff07077210 */ /* 0x000fe40007ffe1ff */
[----:B------:R-:W-:Y:S02]  /*1320*/  SHF.L.U32 R8, R5, R8, RZ ;  /* 0x0000000805087219 */ /* 0x000fe400000006ff */
[----:B------:R-:W-:Y:S02]  /*1330*/  FSETP.NEU.FTZ.AND P0, PT, R3, R4, PT ;  /* 0x000000040300720b */ /* 0x000fe40003f1d000 */
[----:B------:R-:W-:Y:S02]  /*1340*/  SEL R4, R7, RZ, P2 ;  /* 0x000000ff07047207 */ /* 0x000fe40001000000 */
[----:B------:R-:W-:Y:S02]  /*1350*/  ISETP.NE.AND P1, PT, R8, RZ, P1 ;  /* 0x000000ff0800720c */ /* 0x000fe40000f25270 */
[----:B------:R-:W-:-:S02]  /*1360*/  SHF.R.U32.HI R4, RZ, R4, R5 ;  /* 0x00000004ff047219 */ /* 0x000fc40000011605 */
[----:B------:R-:W-:Y:S02]  /*1370*/  PLOP3.LUT P0, PT, P0, P1, PT, 0xf8, 0x8f ;  /* 0x00000000008f781c */ /* 0x000fe40000703f70 */
[----:B------:R-:W-:Y:S02]  /*1380*/  SHF.R.U32.HI R8, RZ, 0x1, R4 ;  /* 0x00000001ff087819 */ /* 0x000fe40000011604 */
[----:B------:R-:W-:-:S04]  /*1390*/  SEL R3, RZ, 0x1, !P0 ;  /* 0x00000001ff037807 */ /* 0x000fc80004000000 */
[----:B------:R-:W-:-:S04]  /*13a0*/  LOP3.LUT R3, R3, 0x1, R8, 0xf8, !PT ;  /* 0x0000000103037812 */ /* 0x000fc800078ef808 */
[----:B------:R-:W-:-:S04]  /*13b0*/  LOP3.LUT R3, R3, R4, RZ, 0xc0, !PT ;  /* 0x0000000403037212 */ /* 0x000fc800078ec0ff */
[----:B------:R-:W-:-:S04]  /*13c0*/  IADD3 R3, PT, PT, R8, R3, RZ ;  /* 0x0000000308037210 */ /* 0x000fc80007ffe0ff */
[----:B------:R-:W-:Y:S01]  /*13d0*/  LOP3.LUT R0, R3, R0, RZ, 0xfc, !PT ;  /* 0x0000000003007212 */ /* 0x000fe200078efcff */
[----:B------:R-:W-:Y:S06]  /*13e0*/  BRA `(.L_x_29) ;  /* 0x0000000000347947 */ /* 0x000fec0003800000 */
.L_x_28:
[----:B------:R-:W-:-:S04]  /*13f0*/  LOP3.LUT R0, R0, 0x80000000, RZ, 0xc0, !PT ;  /* 0x8000000000007812 */ /* 0x000fc800078ec0ff */
[----:B------:R-:W-:Y:S01]  /*1400*/  LOP3.LUT R0, R0, 0x7f800000, RZ, 0xfc, !PT ;  /* 0x7f80000000007812 */ /* 0x000fe200078efcff */
[----:B------:R-:W-:Y:S06]  /*1410*/  BRA `(.L_x_29) ;  /* 0x0000000000287947 */ /* 0x000fec0003800000 */
.L_x_27:
[----:B------:R-:W-:Y:S01]  /*1420*/  LEA R0, R4, R0, 0x17 ;  /* 0x0000000004007211 */ /* 0x000fe200078eb8ff */
[----:B------:R-:W-:Y:S06]  /*1430*/  BRA `(.L_x_29) ;  /* 0x0000000000207947 */ /* 0x000fec0003800000 */
.L_x_26:
[----:B------:R-:W-:-:S04]  /*1440*/  LOP3.LUT R0, R4, 0x80000000, R3, 0x48, !PT ;  /* 0x8000000004007812 */ /* 0x000fc800078e4803 */
[----:B------:R-:W-:Y:S01]  /*1450*/  LOP3.LUT R0, R0, 0x7f800000, RZ, 0xfc, !PT ;  /* 0x7f80000000007812 */ /* 0x000fe200078efcff */
[----:B------:R-:W-:Y:S06]  /*1460*/  BRA `(.L_x_29) ;  /* 0x0000000000147947 */ /* 0x000fec0003800000 */
.L_x_25:
[----:B------:R-:W-:Y:S01]  /*1470*/  LOP3.LUT R0, R4, 0x80000000, R3, 0x48, !PT ;  /* 0x8000000004007812 */ /* 0x000fe200078e4803 */
[----:B------:R-:W-:Y:S06]  /*1480*/  BRA `(.L_x_29) ;  /* 0x00000000000c7947 */ /* 0x000fec0003800000 */
.L_x_24:
[----:B------:R-:W0:Y:S01]  /*1490*/  MUFU.RSQ R0, -QNAN ;  /* 0xffc0000000007908 */ /* 0x000e220000001400 */
[----:B------:R-:W-:Y:S05]  /*14a0*/  BRA `(.L_x_29) ;  /* 0x0000000000047947 */ /* 0x000fea0003800000 */
.L_x_23:
[----:B------:R-:W-:-:S07]  /*14b0*/  FADD.FTZ R0, R3, R0 ;  /* 0x0000000003007221 */ /* 0x000fce0000010000 */
.L_x_29:
[----:B------:R-:W-:-:S04]  /*14c0*/  HFMA2 R3, -RZ, RZ, 0, 0 ;  /* 0x00000000ff037431 */ /* 0x000fc800000001ff */
[----:B0-----:R-:W-:Y:S05]  /*14d0*/  RET.REL.NODEC R2 `(loss) ;  /* 0xffffffe802c87950 */ /* 0x001fea0003c3ffff */
.L_x_30:
        /* <DEDUP_REMOVED lines=10> */
.L_x_32:


//--------------------- .nv.shared.reserved.0     --------------------------
	.section	.nv.shared.reserved.0,"aw",@nobits
	.weak		__nv_reservedSMEM_offset_0_alias
	.size		__nv_reservedSMEM_offset_0_alias, 0, 64
	.other		__nv_reservedSMEM_offset_0_alias,@"STO_CUDA_RESERVED_SHARED STV_DEFAULT"
__nv_reservedSMEM_offset_0_alias:
	.zero		0
	.zero		64


//--------------------- .nv.constant0.loss_back   --------------------------
	.section	.nv.constant0.loss_back,"a",@progbits
	.sectionflags	@""
	.align	4
.nv.constant0.loss_back:
	.zero		928


//--------------------- .nv.constant0.loss        --------------------------
	.section	.nv.constant0.loss,"a",@progbits
	.sectionflags	@""
	.align	4
.nv.constant0.loss:
	.zero		932


//--------------------- SYMBOLS --------------------------

	.type		.nv.reservedSmem.offset0,@object
	.size		.nv.reservedSmem.offset0,0x4
